	.target	sm_100a

	.elftype	@"ET_EXEC"


//--------------------- .note.nv.tkinfo           --------------------------
	.section	.note.nv.tkinfo,"",@"SHT_NOTE"
	.sectionflags	@"SHF_NOTE_NV_TKINFO"
	.tkinfo
        /*0018*/ 	.word	0x00000002
        /*0030*/ 	.string	""
        /*0030*/ 	.string	"ptxas"
        /*0030*/ 	.string	"Cuda compilation tools, release 13.0, V13.0.88"
        /*0030*/ 	.string	"Build cuda_13.0.r13.0/compiler.36424714_0"
        /*0030*/ 	.string	"-arch sm_100a -m 64 "



//--------------------- .note.nv.cuinfo           --------------------------
	.section	.note.nv.cuinfo,"",@"SHT_NOTE"
	.sectionflags	@"SHF_NOTE_NV_CUINFO"
        /*0018*/ 	.short	0x0002
        /*001a*/ 	.short	0x0064
        /*001c*/ 	.short	0x0082
	.zero		2


//--------------------- .nv.info                  --------------------------
	.section	.nv.info,"",@"SHT_CUDA_INFO"
	.align	4


	//----- nvinfo : EIATTR_REGCOUNT
	.align		4
        /*0000*/ 	.byte	0x04, 0x2f
        /*0002*/ 	.short	(.L_19 - .L_18)
	.align		4
.L_18:
        /*0004*/ 	.word	index@(_ZN7cutlass13device_kernelINS_4gemm6kernel13GemmUniversalIN4cute5tupleIJiiiiEEENS1_10collective13CollectiveMmaINS1_35MainloopSm100TmaUmmaWarpSpecializedILi3ELi2ELi4ENS5_IJNS4_1CILi2EEENSA_ILi1EEESC_EEEEENS5_IJNSA_ILi64EEENSA_ILi128EEENSA_ILi32EEEEEENS_10tfloat32_tENS5_IJlSC_lEEESJ_SK_NS4_8TiledMMAINS4_8MMA_AtomIJNS4_17SM100_MMA_TF32_SSISJ_SJ_fLi64ELi128ELNS4_4UMMA5MajorE0ELSP_0ELNSO_7ScaleInE0ELSQ_0EEEEEENS4_6LayoutINS5_IJSC_SC_SC_EEENS5_IJNSA_ILi0EEESV_SV_EEEEENS5_IJNS4_10UnderscoreESY_SY_EEEEENS4_13SM90_TMA_LOADENS4_14ComposedLayoutINS4_7SwizzleILi3ELi4ELi3EEENS4_18smem_ptr_flag_bitsILi32EEENST_INS5_IJNSA_ILi8EEESH_EEENS5_IJSH_SC_EEEEEEEvNS4_8identityENS4_23SM90_TMA_LOAD_MULTICASTES1B_vS1C_EENS_8epilogue10collective18CollectiveEpilogueINS1F_23Sm100TmaWarpSpecializedILi4ELi2ELi16ELb1ELb0EEEJSI_NS5_IJNST_ISF_SC_EENST_ISH_SC_EEEEESJ_SK_SJ_SK_NS1F_6fusion15FusionCallbacksIS1J_NS1N_17LinearCombinationISJ_fSJ_fLNS_15FloatRoundStyleE2EEESI_S1M_JEEENS4_5SM1004TMEM4LOAD26SM100_TMEM_LOAD_16dp128b8xES11_S1B_NS4_17SM75_U32x4_LDSM_NENS4_14SM90_TMA_STOREES1B_NS4_17SM90_U32x4_STSM_NENS4_39AutoVectorizingCopyWithAssumedAlignmentILi128EEEEEEvvEEEEvNT_6ParamsE)
        /*0008*/ 	.word	0x0000005f


	//----- nvinfo : EIATTR_FRAME_SIZE
	.align		4
.L_19:
        /*000c*/ 	.byte	0x04, 0x11
        /*000e*/ 	.short	(.L_21 - .L_20)
	.align		4
.L_20:
        /*0010*/ 	.word	index@($__internal_2_$__cuda_sm10x_tcgen05_guardrail_trap_unallocated_columns_being_dealloced)
        /*0014*/ 	.word	0x00000000


	//----- nvinfo : EIATTR_FRAME_SIZE
	.align		4
.L_21:
        /*0018*/ 	.byte	0x04, 0x11
        /*001a*/ 	.short	(.L_23 - .L_22)
	.align		4
.L_22:
        /*001c*/ 	.word	index@($__internal_1_$__cuda_sm10x_tcgen05_guardrail_trap_phase_invalid_during_alloc)
        /*0020*/ 	.word	0x00000000


	//----- nvinfo : EIATTR_FRAME_SIZE
	.align		4
.L_23:
        /*0024*/ 	.byte	0x04, 0x11
        /*0026*/ 	.short	(.L_25 - .L_24)
	.align		4
.L_24:
        /*0028*/ 	.word	index@($__internal_0_$__cuda_sm10x_tcgen05_guardrail_trap_col_being_dealloced_not_returned_by_alloc)
        /*002c*/ 	.word	0x00000000


	//----- nvinfo : EIATTR_FRAME_SIZE
	.align		4
.L_25:
        /*0030*/ 	.byte	0x04, 0x11
        /*0032*/ 	.short	(.L_27 - .L_26)
	.align		4
.L_26:
        /*0034*/ 	.word	index@(_ZN7cutlass13device_kernelINS_4gemm6kernel13GemmUniversalIN4cute5tupleIJiiiiEEENS1_10collective13CollectiveMmaINS1_35MainloopSm100TmaUmmaWarpSpecializedILi3ELi2ELi4ENS5_IJNS4_1CILi2EEENSA_ILi1EEESC_EEEEENS5_IJNSA_ILi64EEENSA_ILi128EEENSA_ILi32EEEEEENS_10tfloat32_tENS5_IJlSC_lEEESJ_SK_NS4_8TiledMMAINS4_8MMA_AtomIJNS4_17SM100_MMA_TF32_SSISJ_SJ_fLi64ELi128ELNS4_4UMMA5MajorE0ELSP_0ELNSO_7ScaleInE0ELSQ_0EEEEEENS4_6LayoutINS5_IJSC_SC_SC_EEENS5_IJNSA_ILi0EEESV_SV_EEEEENS5_IJNS4_10UnderscoreESY_SY_EEEEENS4_13SM90_TMA_LOADENS4_14ComposedLayoutINS4_7SwizzleILi3ELi4ELi3EEENS4_18smem_ptr_flag_bitsILi32EEENST_INS5_IJNSA_ILi8EEESH_EEENS5_IJSH_SC_EEEEEEEvNS4_8identityENS4_23SM90_TMA_LOAD_MULTICASTES1B_vS1C_EENS_8epilogue10collective18CollectiveEpilogueINS1F_23Sm100TmaWarpSpecializedILi4ELi2ELi16ELb1ELb0EEEJSI_NS5_IJNST_ISF_SC_EENST_ISH_SC_EEEEESJ_SK_SJ_SK_NS1F_6fusion15FusionCallbacksIS1J_NS1N_17LinearCombinationISJ_fSJ_fLNS_15FloatRoundStyleE2EEESI_S1M_JEEENS4_5SM1004TMEM4LOAD26SM100_TMEM_LOAD_16dp128b8xES11_S1B_NS4_17SM75_U32x4_LDSM_NENS4_14SM90_TMA_STOREES1B_NS4_17SM90_U32x4_STSM_NENS4_39AutoVectorizingCopyWithAssumedAlignmentILi128EEEEEEvvEEEEvNT_6ParamsE)
        /*0038*/ 	.word	0x00000000


	//----- nvinfo : EIATTR_MIN_STACK_SIZE
	.align		4
.L_27:
        /*003c*/ 	.byte	0x04, 0x12
        /*003e*/ 	.short	(.L_29 - .L_28)
	.align		4
.L_28:
        /*0040*/ 	.word	index@(_ZN7cutlass13device_kernelINS_4gemm6kernel13GemmUniversalIN4cute5tupleIJiiiiEEENS1_10collective13CollectiveMmaINS1_35MainloopSm100TmaUmmaWarpSpecializedILi3ELi2ELi4ENS5_IJNS4_1CILi2EEENSA_ILi1EEESC_EEEEENS5_IJNSA_ILi64EEENSA_ILi128EEENSA_ILi32EEEEEENS_10tfloat32_tENS5_IJlSC_lEEESJ_SK_NS4_8TiledMMAINS4_8MMA_AtomIJNS4_17SM100_MMA_TF32_SSISJ_SJ_fLi64ELi128ELNS4_4UMMA5MajorE0ELSP_0ELNSO_7ScaleInE0ELSQ_0EEEEEENS4_6LayoutINS5_IJSC_SC_SC_EEENS5_IJNSA_ILi0EEESV_SV_EEEEENS5_IJNS4_10UnderscoreESY_SY_EEEEENS4_13SM90_TMA_LOADENS4_14ComposedLayoutINS4_7SwizzleILi3ELi4ELi3EEENS4_18smem_ptr_flag_bitsILi32EEENST_INS5_IJNSA_ILi8EEESH_EEENS5_IJSH_SC_EEEEEEEvNS4_8identityENS4_23SM90_TMA_LOAD_MULTICASTES1B_vS1C_EENS_8epilogue10collective18CollectiveEpilogueINS1F_23Sm100TmaWarpSpecializedILi4ELi2ELi16ELb1ELb0EEEJSI_NS5_IJNST_ISF_SC_EENST_ISH_SC_EEEEESJ_SK_SJ_SK_NS1F_6fusion15FusionCallbacksIS1J_NS1N_17LinearCombinationISJ_fSJ_fLNS_15FloatRoundStyleE2EEESI_S1M_JEEENS4_5SM1004TMEM4LOAD26SM100_TMEM_LOAD_16dp128b8xES11_S1B_NS4_17SM75_U32x4_LDSM_NENS4_14SM90_TMA_STOREES1B_NS4_17SM90_U32x4_STSM_NENS4_39AutoVectorizingCopyWithAssumedAlignmentILi128EEEEEEvvEEEEvNT_6ParamsE)
        /*0044*/ 	.word	0x00000000
.L_29:


//--------------------- .nv.compat                --------------------------
	.section	.nv.compat,"",@"SHT_CUDA_COMPAT_INFO"
	.align	4
        /*0000*/ 	.byte	0x02, 0x09, 0x01, 0x00, 0x02, 0x02, 0x02, 0x00, 0x02, 0x05, 0x05, 0x00, 0x03, 0x07, 0x01, 0x01
        /*0010*/ 	.byte	0x02, 0x03, 0x01, 0x00, 0x02, 0x06, 0x01, 0x00, 0x04, 0x0b, 0x08, 0x00, 0x09, 0x00, 0x00, 0x00
        /*0020*/ 	.byte	0x00, 0x00, 0x00, 0x00


//--------------------- .nv.info._ZN7cutlass13device_kernelINS_4gemm6kernel13GemmUniversalIN4cute5tupleIJiiiiEEENS1_10collective13CollectiveMmaINS1_35MainloopSm100TmaUmmaWarpSpecializedILi3ELi2ELi4ENS5_IJNS4_1CILi2EEENSA_ILi1EEESC_EEEEENS5_IJNSA_ILi64EEENSA_ILi128EEENSA_ILi32EEEEEENS_10tfloat32_tENS5_IJlSC_lEEESJ_SK_NS4_8TiledMMAINS4_8MMA_AtomIJNS4_17SM100_MMA_TF32_SSISJ_SJ_fLi64ELi128ELNS4_4UMMA5MajorE0ELSP_0ELNSO_7ScaleInE0ELSQ_0EEEEEENS4_6LayoutINS5_IJSC_SC_SC_EEENS5_IJNSA_ILi0EEESV_SV_EEEEENS5_IJNS4_10UnderscoreESY_SY_EEEEENS4_13SM90_TMA_LOADENS4_14ComposedLayoutINS4_7SwizzleILi3ELi4ELi3EEENS4_18smem_ptr_flag_bitsILi32EEENST_INS5_IJNSA_ILi8EEESH_EEENS5_IJSH_SC_EEEEEEEvNS4_8identityENS4_23SM90_TMA_LOAD_MULTICASTES1B_vS1C_EENS_8epilogue10collective18CollectiveEpilogueINS1F_23Sm100TmaWarpSpecializedILi4ELi2ELi16ELb1ELb0EEEJSI_NS5_IJNST_ISF_SC_EENST_ISH_SC_EEEEESJ_SK_SJ_SK_NS1F_6fusion15FusionCallbacksIS1J_NS1N_17LinearCombinationISJ_fSJ_fLNS_15FloatRoundStyleE2EEESI_S1M_JEEENS4_5SM1004TMEM4LOAD26SM100_TMEM_LOAD_16dp128b8xES11_S1B_NS4_17SM75_U32x4_LDSM_NENS4_14SM90_TMA_STOREES1B_NS4_17SM90_U32x4_STSM_NENS4_39AutoVectorizingCopyWithAssumedAlignmentILi128EEEEEEvvEEEEvNT_6ParamsE --------------------------
	.section	.nv.info._ZN7cutlass13device_kernelINS_4gemm6kernel13GemmUniversalIN4cute5tupleIJiiiiEEENS1_10collective13CollectiveMmaINS1_35MainloopSm100TmaUmmaWarpSpecializedILi3ELi2ELi4ENS5_IJNS4_1CILi2EEENSA_ILi1EEESC_EEEEENS5_IJNSA_ILi64EEENSA_ILi128EEENSA_ILi32EEEEEENS_10tfloat32_tENS5_IJlSC_lEEESJ_SK_NS4_8TiledMMAINS4_8MMA_AtomIJNS4_17SM100_MMA_TF32_SSISJ_SJ_fLi64ELi128ELNS4_4UMMA5MajorE0ELSP_0ELNSO_7ScaleInE0ELSQ_0EEEEEENS4_6LayoutINS5_IJSC_SC_SC_EEENS5_IJNSA_ILi0EEESV_SV_EEEEENS5_IJNS4_10UnderscoreESY_SY_EEEEENS4_13SM90_TMA_LOADENS4_14ComposedLayoutINS4_7SwizzleILi3ELi4ELi3EEENS4_18smem_ptr_flag_bitsILi32EEENST_INS5_IJNSA_ILi8EEESH_EEENS5_IJSH_SC_EEEEEEEvNS4_8identityENS4_23SM90_TMA_LOAD_MULTICASTES1B_vS1C_EENS_8epilogue10collective18CollectiveEpilogueINS1F_23Sm100TmaWarpSpecializedILi4ELi2ELi16ELb1ELb0EEEJSI_NS5_IJNST_ISF_SC_EENST_ISH_SC_EEEEESJ_SK_SJ_SK_NS1F_6fusion15FusionCallbacksIS1J_NS1N_17LinearCombinationISJ_fSJ_fLNS_15FloatRoundStyleE2EEESI_S1M_JEEENS4_5SM1004TMEM4LOAD26SM100_TMEM_LOAD_16dp128b8xES11_S1B_NS4_17SM75_U32x4_LDSM_NENS4_14SM90_TMA_STOREES1B_NS4_17SM90_U32x4_STSM_NENS4_39AutoVectorizingCopyWithAssumedAlignmentILi128EEEEEEvvEEEEvNT_6ParamsE,"",@"SHT_CUDA_INFO"
	.sectionflags	@""
	.align	4


	//----- nvinfo : EIATTR_CUDA_API_VERSION
	.align		4
        /*0000*/ 	.byte	0x04, 0x37
        /*0002*/ 	.short	(.L_31 - .L_30)
.L_30:
        /*0004*/ 	.word	0x00000082


	//----- nvinfo : EIATTR_KPARAM_INFO
	.align		4
.L_31:
        /*0008*/ 	.byte	0x04, 0x17
        /*000a*/ 	.short	(.L_33 - .L_32)
.L_32:
        /*000c*/ 	.word	0x00000000
        /*0010*/ 	.short	0x0000
        /*0012*/ 	.short	0x0000
        /*0014*/ 	.byte	0x00, 0xf0, 0x01, 0x20


	//----- nvinfo : EIATTR_AT_ENTRY_FRAGMENTS
	.align		4
.L_33:
        /*0018*/ 	.byte	0x04, 0x4f
        /*001a*/ 	.short	(.L_35 - .L_34)


	//   ....[0]....
.L_34:
        /*001c*/ 	.word	0x00000006


	//----- nvinfo : EIATTR_RESERVED_SMEM_USED
	.align		4
.L_35:
        /*0020*/ 	.byte	0x01, 0x41
	.zero		2


	//----- nvinfo : EIATTR_SPARSE_MMA_MASK
	.align		4
        /*0024*/ 	.byte	0x03, 0x50
        /*0026*/ 	.short	0x0000


	//----- nvinfo : EIATTR_TCGEN05_1CTA_USED
	.align		4
        /*0028*/ 	.byte	0x01, 0x51
	.zero		2


	//----- nvinfo : EIATTR_MAXREG_COUNT
	.align		4
        /*002c*/ 	.byte	0x03, 0x1b
        /*002e*/ 	.short	0x00ff


	//----- nvinfo : EIATTR_NUM_BARRIERS
	.align		4
        /*0030*/ 	.byte	0x02, 0x4c
        /*0032*/ 	.byte	0x07
	.zero		1


	//----- nvinfo : EIATTR_EXTERNS
	.align		4
        /*0034*/ 	.byte	0x04, 0x0f
        /*0036*/ 	.short	(.L_37 - .L_36)


	//   ....[0]....
	.align		4
.L_36:
        /*0038*/ 	.word	index@(__assertfail)


	//----- nvinfo : EIATTR_MERCURY_ISA_VERSION
	.align		4
.L_37:
        /*003c*/ 	.byte	0x03, 0x5f
        /*003e*/ 	.short	0x0101


	//----- nvinfo : EIATTR_INT_WARP_WIDE_INSTR_OFFSETS
	.align		4
        /*0040*/ 	.byte	0x04, 0x31
        /*0042*/ 	.short	(.L_39 - .L_38)


	//   ....[0]....
.L_38:
        /*0044*/ 	.word	0x00003c60


	//   ....[1]....
        /*0048*/ 	.word	0x00003c80


	//   ....[2]....
        /*004c*/ 	.word	0x00003cb0


	//   ....[3]....
        /*0050*/ 	.word	0x000048c0


	//   ....[4]....
        /*0054*/ 	.word	0x00004920


	//   ....[5]....
        /*0058*/ 	.word	0x00004a00


	//   ....[6]....
        /*005c*/ 	.word	0x00004a80


	//   ....[7]....
        /*0060*/ 	.word	0x00004b70


	//   ....[8]....
        /*0064*/ 	.word	0x00004c00


	//   ....[9]....
        /*0068*/ 	.word	0x00004cf0


	//   ....[10]....
        /*006c*/ 	.word	0x00004da0


	//----- nvinfo : EIATTR_COOP_GROUP_MASK_REGIDS
	.align		4
.L_39:
        /*0070*/ 	.byte	0x04, 0x29
        /*0072*/ 	.short	(.L_41 - .L_40)


	//   ....[0]....
.L_40:
        /*0074*/ 	.word	0xffffffff


	//   ....[1]....
        /*0078*/ 	.word	0xffffffff


	//   ....[2]....
        /*007c*/ 	.word	0xffffffff


	//   ....[3]....
        /*0080*/ 	.word	0xffffffff


	//   ....[4]....
        /*0084*/ 	.word	0xffffffff


	//   ....[5]....
        /*0088*/ 	.word	0xffffffff


	//   ....[6]....
        /*008c*/ 	.word	0xffffffff


	//   ....[7]....
        /*0090*/ 	.word	0xffffffff


	//   ....[8]....
        /*0094*/ 	.word	0xffffffff


	//   ....[9]....
        /*0098*/ 	.word	0xffffffff


	//   ....[10]....
        /*009c*/ 	.word	0xffffffff


	//   ....[11]....
        /*00a0*/ 	.word	0xffffffff


	//   ....[12]....
        /*00a4*/ 	.word	0xffffffff


	//   ....[13]....
        /*00a8*/ 	.word	0xffffffff


	//----- nvinfo : EIATTR_COOP_GROUP_INSTR_OFFSETS
	.align		4
.L_41:
        /*00ac*/ 	.byte	0x04, 0x28
        /*00ae*/ 	.short	(.L_43 - .L_42)


	//   ....[0]....
.L_42:
        /*00b0*/ 	.word	0x00000080


	//   ....[1]....
        /*00b4*/ 	.word	0x000004f0


	//   ....[2]....
        /*00b8*/ 	.word	0x00000670


	//   ....[3]....
        /*00bc*/ 	.word	0x00000810


	//   ....[4]....
        /*00c0*/ 	.word	0x00000910


	//   ....[5]....
        /*00c4*/ 	.word	0x00000a80


	//   ....[6]....
        /*00c8*/ 	.word	0x00000c20


	//   ....[7]....
        /*00cc*/ 	.word	0x00000dd0


	//   ....[8]....
        /*00d0*/ 	.word	0x00001ff0


	//   ....[9]....
        /*00d4*/ 	.word	0x00002e50


	//   ....[10]....
        /*00d8*/ 	.word	0x00003060


	//   ....[11]....
        /*00dc*/ 	.word	0x00003090


	//   ....[12]....
        /*00e0*/ 	.word	0x00003b40


	//   ....[13]....
        /*00e4*/ 	.word	0x00003d70


	//----- nvinfo : EIATTR_VRC_CTA_INIT_COUNT
	.align		4
.L_43:
        /*00e8*/ 	.byte	0x02, 0x4a
        /*00ea*/ 	.byte	0x80
	.zero		1


	//----- nvinfo : EIATTR_SYSCALL_OFFSETS
	.align		4
        /*00ec*/ 	.byte	0x04, 0x46
        /*00ee*/ 	.short	(.L_45 - .L_44)


	//   ....[0]....
.L_44:
        /*00f0*/ 	.word	0x00005a40


	//   ....[1]....
        /*00f4*/ 	.word	0x00005b30


	//   ....[2]....
        /*00f8*/ 	.word	0x000063a0


	//   ....[3]....
        /*00fc*/ 	.word	0x00006d60


	//   ....[4]....
        /*0100*/ 	.word	0x000076d0


	//   ....[5]....
        /*0104*/ 	.word	0x00008030


	//----- nvinfo : EIATTR_MBARRIER_INSTR_OFFSETS
	.align		4
.L_45:
        /*0108*/ 	.byte	0x04, 0x39
        /*010a*/ 	.short	(.L_47 - .L_46)


	//   ....[0]....
.L_46:
        /*010c*/ 	.word	0x00000600
        /*0110*/ 	.word	0x000000ff
        /*0114*/ 	.word	0x00000000
        /*0118*/ 	.short	0x0100
        /*011a*/ 	.byte	0x04
	.zero		1


	//   ....[1]....
        /*011c*/ 	.word	0x00000610
        /*0120*/ 	.word	0x000000ff
        /*0124*/ 	.word	0x00000018
        /*0128*/ 	.short	0x0100
        /*012a*/ 	.byte	0x04
	.zero		1


	//   ....[2]....
        /*012c*/ 	.word	0x00000620
        /*0130*/ 	.word	0x000000ff
        /*0134*/ 	.word	0x00000008
        /*0138*/ 	.short	0x0100
        /*013a*/ 	.byte	0x04
	.zero		1


	//   ....[3]....
        /*013c*/ 	.word	0x00000630
        /*0140*/ 	.word	0x000000ff
        /*0144*/ 	.word	0x00000020
        /*0148*/ 	.short	0x0100
        /*014a*/ 	.byte	0x04
	.zero		1


	//   ....[4]....
        /*014c*/ 	.word	0x00000640
        /*0150*/ 	.word	0x000000ff
        /*0154*/ 	.word	0x00000010
        /*0158*/ 	.short	0x0100
        /*015a*/ 	.byte	0x04
	.zero		1


	//   ....[5]....
        /*015c*/ 	.word	0x00000650
        /*0160*/ 	.word	0x000000ff
        /*0164*/ 	.word	0x00000028
        /*0168*/ 	.short	0x0100
        /*016a*/ 	.byte	0x04
	.zero		1


	//   ....[6]....
        /*016c*/ 	.word	0x00000780
        /*0170*/ 	.word	0x000000ff
        /*0174*/ 	.word	0x00000030
        /*0178*/ 	.short	0x0100
        /*017a*/ 	.byte	0x04
	.zero		1


	//   ....[7]....
        /*017c*/ 	.word	0x00000790
        /*0180*/ 	.word	0x000000ff
        /*0184*/ 	.word	0x00000050
        /*0188*/ 	.short	0x0100
        /*018a*/ 	.byte	0x04
	.zero		1


	//   ....[8]....
        /*018c*/ 	.word	0x000007a0
        /*0190*/ 	.word	0x000000ff
        /*0194*/ 	.word	0x00000038
        /*0198*/ 	.short	0x0100
        /*019a*/ 	.byte	0x04
	.zero		1


	//   ....[9]....
        /*019c*/ 	.word	0x000007b0
        /*01a0*/ 	.word	0x000000ff
        /*01a4*/ 	.word	0x00000058
        /*01a8*/ 	.short	0x0100
        /*01aa*/ 	.byte	0x04
	.zero		1


	//   ....[10]....
        /*01ac*/ 	.word	0x000007c0
        /*01b0*/ 	.word	0x000000ff
        /*01b4*/ 	.word	0x00000040
        /*01b8*/ 	.short	0x0100
        /*01ba*/ 	.byte	0x04
	.zero		1


	//   ....[11]....
        /*01bc*/ 	.word	0x000007d0
        /*01c0*/ 	.word	0x000000ff
        /*01c4*/ 	.word	0x00000060
        /*01c8*/ 	.short	0x0100
        /*01ca*/ 	.byte	0x04
	.zero		1


	//   ....[12]....
        /*01cc*/ 	.word	0x000007e0
        /*01d0*/ 	.word	0x000000ff
        /*01d4*/ 	.word	0x00000048
        /*01d8*/ 	.short	0x0100
        /*01da*/ 	.byte	0x04
	.zero		1


	//   ....[13]....
        /*01dc*/ 	.word	0x000007f0
        /*01e0*/ 	.word	0x000000ff
        /*01e4*/ 	.word	0x00000068
        /*01e8*/ 	.short	0x0100
        /*01ea*/ 	.byte	0x04
	.zero		1


	//   ....[14]....
        /*01ec*/ 	.word	0x000008e0
        /*01f0*/ 	.word	0x000000ff
        /*01f4*/ 	.word	0x00000070
        /*01f8*/ 	.short	0x0100
        /*01fa*/ 	.byte	0x06
	.zero		1


	//   ....[15]....
        /*01fc*/ 	.word	0x000008f0
        /*0200*/ 	.word	0x000000ff
        /*0204*/ 	.word	0x00000078
        /*0208*/ 	.short	0x0100
        /*020a*/ 	.byte	0x06
	.zero		1


	//   ....[16]....
        /*020c*/ 	.word	0x00000a30
        /*0210*/ 	.word	0x000000ff
        /*0214*/ 	.word	0x00000080
        /*0218*/ 	.short	0x0100
        /*021a*/ 	.byte	0x06
	.zero		1


	//   ....[17]....
        /*021c*/ 	.word	0x00000a40
        /*0220*/ 	.word	0x000000ff
        /*0224*/ 	.word	0x00000090
        /*0228*/ 	.short	0x0100
        /*022a*/ 	.byte	0x06
	.zero		1


	//   ....[18]....
        /*022c*/ 	.word	0x00000a50
        /*0230*/ 	.word	0x000000ff
        /*0234*/ 	.word	0x00000088
        /*0238*/ 	.short	0x0100
        /*023a*/ 	.byte	0x06
	.zero		1


	//   ....[19]....
        /*023c*/ 	.word	0x00000a60
        /*0240*/ 	.word	0x000000ff
        /*0244*/ 	.word	0x00000098
        /*0248*/ 	.short	0x0100
        /*024a*/ 	.byte	0x06
	.zero		1


	//   ....[20]....
        /*024c*/ 	.word	0x00000b90
        /*0250*/ 	.word	0x000000ff
        /*0254*/ 	.word	0x000000a0
        /*0258*/ 	.short	0x0100
        /*025a*/ 	.byte	0x04
	.zero		1


	//   ....[21]....
        /*025c*/ 	.word	0x00000ba0
        /*0260*/ 	.word	0x000000ff
        /*0264*/ 	.word	0x000000c0
        /*0268*/ 	.short	0x0100
        /*026a*/ 	.byte	0x04
	.zero		1


	//   ....[22]....
        /*026c*/ 	.word	0x00000bb0
        /*0270*/ 	.word	0x000000ff
        /*0274*/ 	.word	0x000000a8
        /*0278*/ 	.short	0x0100
        /*027a*/ 	.byte	0x04
	.zero		1


	//   ....[23]....
        /*027c*/ 	.word	0x00000bc0
        /*0280*/ 	.word	0x000000ff
        /*0284*/ 	.word	0x000000c8
        /*0288*/ 	.short	0x0100
        /*028a*/ 	.byte	0x04
	.zero		1


	//   ....[24]....
        /*028c*/ 	.word	0x00000bd0
        /*0290*/ 	.word	0x000000ff
        /*0294*/ 	.word	0x000000b0
        /*0298*/ 	.short	0x0100
        /*029a*/ 	.byte	0x04
	.zero		1


	//   ....[25]....
        /*029c*/ 	.word	0x00000be0
        /*02a0*/ 	.word	0x000000ff
        /*02a4*/ 	.word	0x000000d0
        /*02a8*/ 	.short	0x0100
        /*02aa*/ 	.byte	0x04
	.zero		1


	//   ....[26]....
        /*02ac*/ 	.word	0x00000bf0
        /*02b0*/ 	.word	0x000000ff
        /*02b4*/ 	.word	0x000000b8
        /*02b8*/ 	.short	0x0100
        /*02ba*/ 	.byte	0x04
	.zero		1


	//   ....[27]....
        /*02bc*/ 	.word	0x00000c00
        /*02c0*/ 	.word	0x000000ff
        /*02c4*/ 	.word	0x000000d8
        /*02c8*/ 	.short	0x0100
        /*02ca*/ 	.byte	0x04
	.zero		1


	//   ....[28]....
        /*02cc*/ 	.word	0x00000cf0
        /*02d0*/ 	.word	0x000000ff
        /*02d4*/ 	.word	0x000000e0
        /*02d8*/ 	.short	0x0100
        /*02da*/ 	.byte	0x04
	.zero		1


	//   ....[29]....
        /*02dc*/ 	.word	0x00000d00
        /*02e0*/ 	.word	0x000000ff
        /*02e4*/ 	.word	0x000000f0
        /*02e8*/ 	.short	0x0100
        /*02ea*/ 	.byte	0x04
	.zero		1


	//   ....[30]....
        /*02ec*/ 	.word	0x00000d10
        /*02f0*/ 	.word	0x000000ff
        /*02f4*/ 	.word	0x000000e8
        /*02f8*/ 	.short	0x0100
        /*02fa*/ 	.byte	0x04
	.zero		1


	//   ....[31]....
        /*02fc*/ 	.word	0x00000d20
        /*0300*/ 	.word	0x000000ff
        /*0304*/ 	.word	0x000000f8
        /*0308*/ 	.short	0x0100
        /*030a*/ 	.byte	0x04
	.zero		1


	//   ....[32]....
        /*030c*/ 	.word	0x00001890
        /*0310*/ 	.word	0x00000000
        /*0314*/ 	.word	0x000000f0
        /*0318*/ 	.short	0x010a
        /*031a*/ 	.byte	0xff
	.zero		1


	//   ....[33]....
        /*031c*/ 	.word	0x000018b0
        /*0320*/ 	.word	0x00000000
        /*0324*/ 	.word	0x000000e0
        /*0328*/ 	.short	0x0101
        /*032a*/ 	.byte	0xff
	.zero		1


	//   ....[34]....
        /*032c*/ 	.word	0x00001970
        /*0330*/ 	.word	0x000000ff
        /*0334*/ 	.word	0x00000018
        /*0338*/ 	.short	0x010a
        /*033a*/ 	.byte	0x04
	.zero		1


	//   ....[35]....
        /*033c*/ 	.word	0x000019f0
        /*0340*/ 	.word	0x000000ff
        /*0344*/ 	.word	0x00000018
        /*0348*/ 	.short	0x010a
        /*034a*/ 	.byte	0x21
	.zero		1


	//   ....[36]....
        /*034c*/ 	.word	0x00001b80
        /*0350*/ 	.word	0x000000ff
        /*0354*/ 	.word	0x00000018
        /*0358*/ 	.short	0x010a
        /*035a*/ 	.byte	0x08
	.zero		1


	//   ....[37]....
        /*035c*/ 	.word	0x00001cb0
        /*0360*/ 	.word	0x000000ff
        /*0364*/ 	.word	0x00000078
        /*0368*/ 	.short	0x0101
        /*036a*/ 	.byte	0x07
	.zero		1


	//   ....[38]....
        /*036c*/ 	.word	0x00001cd0
        /*0370*/ 	.word	0x000000ff
        /*0374*/ 	.word	0x00000018
        /*0378*/ 	.short	0x010a
        /*037a*/ 	.byte	0x04
	.zero		1


	//   ....[39]....
        /*037c*/ 	.word	0x00001d50
        /*0380*/ 	.word	0x000000ff
        /*0384*/ 	.word	0x00000018
        /*0388*/ 	.short	0x010a
        /*038a*/ 	.byte	0x09
	.zero		1


	//   ....[40]....
        /*038c*/ 	.word	0x00001ef0
        /*0390*/ 	.word	0x000000ff
        /*0394*/ 	.word	0x00000018
        /*0398*/ 	.short	0x010a
        /*039a*/ 	.byte	0x06
	.zero		1


	//   ....[41]....
        /*039c*/ 	.word	0x00002020
        /*03a0*/ 	.word	0x00000003
        /*03a4*/ 	.word	0x00000080
        /*03a8*/ 	.short	0x010a
        /*03aa*/ 	.byte	0xff
	.zero		1


	//   ....[42]....
        /*03ac*/ 	.word	0x00002170
        /*03b0*/ 	.word	0x00000000
        /*03b4*/ 	.word	0x00000000
        /*03b8*/ 	.short	0x0101
        /*03ba*/ 	.byte	0xff
	.zero		1


	//   ....[43]....
        /*03bc*/ 	.word	0x00002730
        /*03c0*/ 	.word	0x000000ff
        /*03c4*/ 	.word	0x00000000
        /*03c8*/ 	.short	0x010a
        /*03ca*/ 	.byte	0x04
	.zero		1


	//   ....[44]....
        /*03cc*/ 	.word	0x000027c0
        /*03d0*/ 	.word	0x000000ff
        /*03d4*/ 	.word	0x00000000
        /*03d8*/ 	.short	0x010a
        /*03da*/ 	.byte	0x05
	.zero		1


	//   ....[45]....
        /*03dc*/ 	.word	0x00002860
        /*03e0*/ 	.word	0x00000000
        /*03e4*/ 	.word	0x00000000
        /*03e8*/ 	.short	0x010a
        /*03ea*/ 	.byte	0xff
	.zero		1


	//   ....[46]....
        /*03ec*/ 	.word	0x000029a0
        /*03f0*/ 	.word	0x00000002
        /*03f4*/ 	.word	0x000000e0
        /*03f8*/ 	.short	0x010a
        /*03fa*/ 	.byte	0xff
	.zero		1


	//   ....[47]....
        /*03fc*/ 	.word	0x00002a00
        /*0400*/ 	.word	0x00000004
        /*0404*/ 	.word	0x00000000
        /*0408*/ 	.short	0x0101
        /*040a*/ 	.byte	0xff
	.zero		1


	//   ....[48]....
        /*040c*/ 	.word	0x00002a20
        /*0410*/ 	.word	0x000000ff
        /*0414*/ 	.word	0x00000090
        /*0418*/ 	.short	0x010a
        /*041a*/ 	.byte	0x04
	.zero		1


	//   ....[49]....
        /*041c*/ 	.word	0x00002b40
        /*0420*/ 	.word	0x00000002
        /*0424*/ 	.word	0x00000080
        /*0428*/ 	.short	0x010a
        /*042a*/ 	.byte	0xff
	.zero		1


	//   ....[50]....
        /*042c*/ 	.word	0x00002c50
        /*0430*/ 	.word	0x00000002
        /*0434*/ 	.word	0x00000000
        /*0438*/ 	.short	0x0101
        /*043a*/ 	.byte	0xff
	.zero		1


	//   ....[51]....
        /*043c*/ 	.word	0x00002ce0
        /*0440*/ 	.word	0x000000ff
        /*0444*/ 	.word	0x00000090
        /*0448*/ 	.short	0x0106
        /*044a*/ 	.byte	0x04
	.zero		1


	//   ....[52]....
        /*044c*/ 	.word	0x00002d00
        /*0450*/ 	.word	0x000000ff
        /*0454*/ 	.word	0x00000090
        /*0458*/ 	.short	0x010a
        /*045a*/ 	.byte	0x04
	.zero		1


	//   ....[53]....
        /*045c*/ 	.word	0x00002d90
        /*0460*/ 	.word	0x000000ff
        /*0464*/ 	.word	0x00000090
        /*0468*/ 	.short	0x0106
        /*046a*/ 	.byte	0x07
	.zero		1


	//   ....[54]....
        /*046c*/ 	.word	0x00002dd0
        /*0470*/ 	.word	0x00000000
        /*0474*/ 	.word	0x00000090
        /*0478*/ 	.short	0x010a
        /*047a*/ 	.byte	0xff
	.zero		1


	//   ....[55]....
        /*047c*/ 	.word	0x00003330
        /*0480*/ 	.word	0x00000000
        /*0484*/ 	.word	0x00000080
        /*0488*/ 	.short	0x010a
        /*048a*/ 	.byte	0xff
	.zero		1


	//   ....[56]....
        /*048c*/ 	.word	0x00003430
        /*0490*/ 	.word	0x00000003
        /*0494*/ 	.word	0x00000000
        /*0498*/ 	.short	0x0101
        /*049a*/ 	.byte	0xff
	.zero		1


	//   ....[57]....
        /*049c*/ 	.word	0x00003440
        /*04a0*/ 	.word	0x000000ff
        /*04a4*/ 	.word	0x00000000
        /*04a8*/ 	.short	0x010a
        /*04aa*/ 	.byte	0x04
	.zero		1


	//   ....[58]....
        /*04ac*/ 	.word	0x000034c0
        /*04b0*/ 	.word	0x000000ff
        /*04b4*/ 	.word	0x000000c0
        /*04b8*/ 	.short	0x010a
        /*04ba*/ 	.byte	0x1f
	.zero		1


	//   ....[59]....
        /*04bc*/ 	.word	0x000035a0
        /*04c0*/ 	.word	0x000000ff
        /*04c4*/ 	.word	0x00000000
        /*04c8*/ 	.short	0x010a
        /*04ca*/ 	.byte	0x05
	.zero		1


	//   ....[60]....
        /*04cc*/ 	.word	0x000036e0
        /*04d0*/ 	.word	0x000000ff
        /*04d4*/ 	.word	0x00000000
        /*04d8*/ 	.short	0x010a
        /*04da*/ 	.byte	0x04
	.zero		1


	//   ....[61]....
        /*04dc*/ 	.word	0x00003970
        /*04e0*/ 	.word	0x000000ff
        /*04e4*/ 	.word	0x00000000
        /*04e8*/ 	.short	0x010a
        /*04ea*/ 	.byte	0x04
	.zero		1


	//   ....[62]....
        /*04ec*/ 	.word	0x00003a00
        /*04f0*/ 	.word	0x000000ff
        /*04f4*/ 	.word	0x00000000
        /*04f8*/ 	.short	0x010a
        /*04fa*/ 	.byte	0x05
	.zero		1


	//   ....[63]....
        /*04fc*/ 	.word	0x00003a90
        /*0500*/ 	.word	0x000000ff
        /*0504*/ 	.word	0x00000000
        /*0508*/ 	.short	0x010a
        /*050a*/ 	.byte	0x05
	.zero		1


	//   ....[64]....
        /*050c*/ 	.word	0x00003b20
        /*0510*/ 	.word	0x000000ff
        /*0514*/ 	.word	0x00000000
        /*0518*/ 	.short	0x010a
        /*051a*/ 	.byte	0x04
	.zero		1


	//   ....[65]....
        /*051c*/ 	.word	0x00004080
        /*0520*/ 	.word	0x00000008
        /*0524*/ 	.word	0x00000080
        /*0528*/ 	.short	0x010a
        /*052a*/ 	.byte	0xff
	.zero		1


	//   ....[66]....
        /*052c*/ 	.word	0x000041f0
        /*0530*/ 	.word	0x00000000
        /*0534*/ 	.word	0x00000000
        /*0538*/ 	.short	0x0101
        /*053a*/ 	.byte	0xff
	.zero		1


	//   ....[67]....
        /*053c*/ 	.word	0x000046d0
        /*0540*/ 	.word	0x000000ff
        /*0544*/ 	.word	0x00000078
        /*0548*/ 	.short	0x010a
        /*054a*/ 	.byte	0x15
	.zero		1


	//   ....[68]....
        /*054c*/ 	.word	0x00004860
        /*0550*/ 	.word	0x000000ff
        /*0554*/ 	.word	0x00000050
        /*0558*/ 	.short	0x010a
        /*055a*/ 	.byte	0x15
	.zero		1


	//   ....[69]....
        /*055c*/ 	.word	0x000049b0
        /*0560*/ 	.word	0x000000ff
        /*0564*/ 	.word	0x00000030
        /*0568*/ 	.short	0x010b
        /*056a*/ 	.byte	0x15
	.zero		1


	//   ....[70]....
        /*056c*/ 	.word	0x000049c0
        /*0570*/ 	.word	0x000000ff
        /*0574*/ 	.word	0x00000000
        /*0578*/ 	.short	0x0101
        /*057a*/ 	.byte	0x32
	.zero		1


	//   ....[71]....
        /*057c*/ 	.word	0x000049d0
        /*0580*/ 	.word	0x000000ff
        /*0584*/ 	.word	0x00000058
        /*0588*/ 	.short	0x010a
        /*058a*/ 	.byte	0x15
	.zero		1


	//   ....[72]....
        /*058c*/ 	.word	0x00004b20
        /*0590*/ 	.word	0x000000ff
        /*0594*/ 	.word	0x00000038
        /*0598*/ 	.short	0x010b
        /*059a*/ 	.byte	0x15
	.zero		1


	//   ....[73]....
        /*059c*/ 	.word	0x00004b30
        /*05a0*/ 	.word	0x000000ff
        /*05a4*/ 	.word	0x00000000
        /*05a8*/ 	.short	0x0101
        /*05aa*/ 	.byte	0x31
	.zero		1


	//   ....[74]....
        /*05ac*/ 	.word	0x00004b40
        /*05b0*/ 	.word	0x000000ff
        /*05b4*/ 	.word	0x00000060
        /*05b8*/ 	.short	0x010a
        /*05ba*/ 	.byte	0x15
	.zero		1


	//   ....[75]....
        /*05bc*/ 	.word	0x00004ca0
        /*05c0*/ 	.word	0x000000ff
        /*05c4*/ 	.word	0x00000040
        /*05c8*/ 	.short	0x010b
        /*05ca*/ 	.byte	0x15
	.zero		1


	//   ....[76]....
        /*05cc*/ 	.word	0x00004cb0
        /*05d0*/ 	.word	0x000000ff
        /*05d4*/ 	.word	0x00000000
        /*05d8*/ 	.short	0x0101
        /*05da*/ 	.byte	0x30
	.zero		1


	//   ....[77]....
        /*05dc*/ 	.word	0x00004cc0
        /*05e0*/ 	.word	0x000000ff
        /*05e4*/ 	.word	0x00000068
        /*05e8*/ 	.short	0x010a
        /*05ea*/ 	.byte	0x15
	.zero		1


	//   ....[78]....
        /*05ec*/ 	.word	0x00004ec0
        /*05f0*/ 	.word	0x000000ff
        /*05f4*/ 	.word	0x00000048
        /*05f8*/ 	.short	0x010b
        /*05fa*/ 	.byte	0x15
	.zero		1


	//   ....[79]....
        /*05fc*/ 	.word	0x00004ed0
        /*0600*/ 	.word	0x000000ff
        /*0604*/ 	.word	0x00000000
        /*0608*/ 	.short	0x0101
        /*060a*/ 	.byte	0x2b
	.zero		1


	//   ....[80]....
        /*060c*/ 	.word	0x00004f00
        /*0610*/ 	.word	0x000000ff
        /*0614*/ 	.word	0x00000050
        /*0618*/ 	.short	0x010a
        /*061a*/ 	.byte	0x15
	.zero		1


	//   ....[81]....
        /*061c*/ 	.word	0x00004f20
        /*0620*/ 	.word	0x000000ff
        /*0624*/ 	.word	0x00000058
        /*0628*/ 	.short	0x010a
        /*062a*/ 	.byte	0x15
	.zero		1


	//   ....[82]....
        /*062c*/ 	.word	0x00004f40
        /*0630*/ 	.word	0x000000ff
        /*0634*/ 	.word	0x00000060
        /*0638*/ 	.short	0x010a
        /*063a*/ 	.byte	0x15
	.zero		1


	//   ....[83]....
        /*063c*/ 	.word	0x00004f80
        /*0640*/ 	.word	0x00000000
        /*0644*/ 	.word	0x00000068
        /*0648*/ 	.short	0x010a
        /*064a*/ 	.byte	0xff
	.zero		1


	//   ....[84]....
        /*064c*/ 	.word	0x000052d0
        /*0650*/ 	.word	0x00000003
        /*0654*/ 	.word	0x00000080
        /*0658*/ 	.short	0x010a
        /*065a*/ 	.byte	0xff
	.zero		1


	//   ....[85]....
        /*065c*/ 	.word	0x00005450
        /*0660*/ 	.word	0x00000000
        /*0664*/ 	.word	0x00000000
        /*0668*/ 	.short	0x0101
        /*066a*/ 	.byte	0xff
	.zero		1


	//   ....[86]....
        /*066c*/ 	.word	0x00005ff0
        /*0670*/ 	.word	0x000000ff
        /*0674*/ 	.word	0x00000030
        /*0678*/ 	.short	0x010a
        /*067a*/ 	.byte	0x2c
	.zero		1


	//   ....[87]....
        /*067c*/ 	.word	0x00006060
        /*0680*/ 	.word	0x00000050
        /*0684*/ 	.word	0x000000a0
        /*0688*/ 	.short	0x010a
        /*068a*/ 	.byte	0xff
	.zero		1


	//   ....[88]....
        /*068c*/ 	.word	0x00006180
        /*0690*/ 	.word	0x000000ff
        /*0694*/ 	.word	0x00000030
        /*0698*/ 	.short	0x010a
        /*069a*/ 	.byte	0x2c
	.zero		1


	//   ....[89]....
        /*069c*/ 	.word	0x00006280
        /*06a0*/ 	.word	0x00000050
        /*06a4*/ 	.word	0x000000a0
        /*06a8*/ 	.short	0x010a
        /*06aa*/ 	.byte	0xff
	.zero		1


	//   ....[90]....
        /*06ac*/ 	.word	0x00006a80
        /*06b0*/ 	.word	0x00000000
        /*06b4*/ 	.word	0x00000000
        /*06b8*/ 	.short	0x0101
        /*06ba*/ 	.byte	0xff
	.zero		1


	//   ....[91]....
        /*06bc*/ 	.word	0x00006a90
        /*06c0*/ 	.word	0x00000003
        /*06c4*/ 	.word	0x00000030
        /*06c8*/ 	.short	0x010a
        /*06ca*/ 	.byte	0xff
	.zero		1


	//   ....[92]....
        /*06cc*/ 	.word	0x00006b60
        /*06d0*/ 	.word	0x00000003
        /*06d4*/ 	.word	0x00000030
        /*06d8*/ 	.short	0x010a
        /*06da*/ 	.byte	0xff
	.zero		1


	//   ....[93]....
        /*06dc*/ 	.word	0x000073f0
        /*06e0*/ 	.word	0x00000028
        /*06e4*/ 	.word	0x00000000
        /*06e8*/ 	.short	0x0101
        /*06ea*/ 	.byte	0xff
	.zero		1


	//   ....[94]....
        /*06ec*/ 	.word	0x00007410
        /*06f0*/ 	.word	0x00000059
        /*06f4*/ 	.word	0x00000030
        /*06f8*/ 	.short	0x010a
        /*06fa*/ 	.byte	0xff
	.zero		1


	//   ....[95]....
        /*06fc*/ 	.word	0x000074d0
        /*0700*/ 	.word	0x00000059
        /*0704*/ 	.word	0x00000030
        /*0708*/ 	.short	0x010a
        /*070a*/ 	.byte	0xff
	.zero		1


	//   ....[96]....
        /*070c*/ 	.word	0x00007d50
        /*0710*/ 	.word	0x0000005a
        /*0714*/ 	.word	0x00000000
        /*0718*/ 	.short	0x0101
        /*071a*/ 	.byte	0xff
	.zero		1


	//   ....[97]....
        /*071c*/ 	.word	0x00007d70
        /*0720*/ 	.word	0x0000005c
        /*0724*/ 	.word	0x00000030
        /*0728*/ 	.short	0x010a
        /*072a*/ 	.byte	0xff
	.zero		1


	//   ....[98]....
        /*072c*/ 	.word	0x00007e30
        /*0730*/ 	.word	0x0000005c
        /*0734*/ 	.word	0x00000030
        /*0738*/ 	.short	0x010a
        /*073a*/ 	.byte	0xff
	.zero		1


	//   ....[99]....
        /*073c*/ 	.word	0x00008410
        /*0740*/ 	.word	0x000000ff
        /*0744*/ 	.word	0x00000000
        /*0748*/ 	.short	0x0101
        /*074a*/ 	.byte	0x04
	.zero		1


	//   ....[100]....
        /*074c*/ 	.word	0x00008720
        /*0750*/ 	.word	0x00000002
        /*0754*/ 	.word	0x00000000
        /*0758*/ 	.short	0x0101
        /*075a*/ 	.byte	0xff
	.zero		1


	//   ....[101]....
        /*075c*/ 	.word	0x000089d0
        /*0760*/ 	.word	0x000000ff
        /*0764*/ 	.word	0x00000000
        /*0768*/ 	.short	0x0101
        /*076a*/ 	.byte	0x04
	.zero		1


	//   ....[102]....
        /*076c*/ 	.word	0x000089f0
        /*0770*/ 	.word	0x00000000
        /*0774*/ 	.word	0x000000f0
        /*0778*/ 	.short	0x010a
        /*077a*/ 	.byte	0xff
	.zero		1


	//   ....[103]....
        /*077c*/ 	.word	0x00008a50
        /*0780*/ 	.word	0x00000000
        /*0784*/ 	.word	0x00000018
        /*0788*/ 	.short	0x010a
        /*078a*/ 	.byte	0xff
	.zero		1


	//   ....[104]....
        /*078c*/ 	.word	0x00008ab0
        /*0790*/ 	.word	0x00000000
        /*0794*/ 	.word	0x00000018
        /*0798*/ 	.short	0x010a
        /*079a*/ 	.byte	0xff
	.zero		1


	//   ....[105]....
        /*079c*/ 	.word	0x00008b00
        /*07a0*/ 	.word	0x00000003
        /*07a4*/ 	.word	0x00000080
        /*07a8*/ 	.short	0x010a
        /*07aa*/ 	.byte	0xff
	.zero		1


	//   ....[106]....
        /*07ac*/ 	.word	0x00008b60
        /*07b0*/ 	.word	0x00000000
        /*07b4*/ 	.word	0x00000000
        /*07b8*/ 	.short	0x010a
        /*07ba*/ 	.byte	0xff
	.zero		1


	//   ....[107]....
        /*07bc*/ 	.word	0x00008bc0
        /*07c0*/ 	.word	0x00000000
        /*07c4*/ 	.word	0x00000000
        /*07c8*/ 	.short	0x010a
        /*07ca*/ 	.byte	0xff
	.zero		1


	//   ....[108]....
        /*07cc*/ 	.word	0x00008c10
        /*07d0*/ 	.word	0x00000002
        /*07d4*/ 	.word	0x000000e0
        /*07d8*/ 	.short	0x010a
        /*07da*/ 	.byte	0xff
	.zero		1


	//   ....[109]....
        /*07dc*/ 	.word	0x00008c70
        /*07e0*/ 	.word	0x00000002
        /*07e4*/ 	.word	0x00000090
        /*07e8*/ 	.short	0x010a
        /*07ea*/ 	.byte	0xff
	.zero		1


	//   ....[110]....
        /*07ec*/ 	.word	0x00008cc0
        /*07f0*/ 	.word	0x00000002
        /*07f4*/ 	.word	0x00000080
        /*07f8*/ 	.short	0x010a
        /*07fa*/ 	.byte	0xff
	.zero		1


	//   ....[111]....
        /*07fc*/ 	.word	0x00008d20
        /*0800*/ 	.word	0x00000000
        /*0804*/ 	.word	0x00000090
        /*0808*/ 	.short	0x010a
        /*080a*/ 	.byte	0xff
	.zero		1


	//   ....[112]....
        /*080c*/ 	.word	0x00008d70
        /*0810*/ 	.word	0x00000000
        /*0814*/ 	.word	0x00000080
        /*0818*/ 	.short	0x010a
        /*081a*/ 	.byte	0xff
	.zero		1


	//   ....[113]....
        /*081c*/ 	.word	0x00008dd0
        /*0820*/ 	.word	0x00000003
        /*0824*/ 	.word	0x000000c0
        /*0828*/ 	.short	0x010a
        /*082a*/ 	.byte	0xff
	.zero		1


	//   ....[114]....
        /*082c*/ 	.word	0x00008e30
        /*0830*/ 	.word	0x00000000
        /*0834*/ 	.word	0x00000000
        /*0838*/ 	.short	0x010a
        /*083a*/ 	.byte	0xff
	.zero		1


	//   ....[115]....
        /*083c*/ 	.word	0x00008e90
        /*0840*/ 	.word	0x00000000
        /*0844*/ 	.word	0x00000000
        /*0848*/ 	.short	0x010a
        /*084a*/ 	.byte	0xff
	.zero		1


	//   ....[116]....
        /*084c*/ 	.word	0x00008ef0
        /*0850*/ 	.word	0x00000000
        /*0854*/ 	.word	0x00000000
        /*0858*/ 	.short	0x010a
        /*085a*/ 	.byte	0xff
	.zero		1


	//   ....[117]....
        /*085c*/ 	.word	0x00008f50
        /*0860*/ 	.word	0x00000000
        /*0864*/ 	.word	0x00000000
        /*0868*/ 	.short	0x010a
        /*086a*/ 	.byte	0xff
	.zero		1


	//   ....[118]....
        /*086c*/ 	.word	0x00008fb0
        /*0870*/ 	.word	0x00000000
        /*0874*/ 	.word	0x00000000
        /*0878*/ 	.short	0x010a
        /*087a*/ 	.byte	0xff
	.zero		1


	//   ....[119]....
        /*087c*/ 	.word	0x00009000
        /*0880*/ 	.word	0x00000008
        /*0884*/ 	.word	0x00000080
        /*0888*/ 	.short	0x010a
        /*088a*/ 	.byte	0xff
	.zero		1


	//   ....[120]....
        /*088c*/ 	.word	0x00009060
        /*0890*/ 	.word	0x00000000
        /*0894*/ 	.word	0x00000078
        /*0898*/ 	.short	0x010a
        /*089a*/ 	.byte	0xff
	.zero		1


	//   ....[121]....
        /*089c*/ 	.word	0x000090c0
        /*08a0*/ 	.word	0x00000005
        /*08a4*/ 	.word	0x00000050
        /*08a8*/ 	.short	0x010a
        /*08aa*/ 	.byte	0xff
	.zero		1


	//   ....[122]....
        /*08ac*/ 	.word	0x00009120
        /*08b0*/ 	.word	0x00000005
        /*08b4*/ 	.word	0x00000058
        /*08b8*/ 	.short	0x010a
        /*08ba*/ 	.byte	0xff
	.zero		1


	//   ....[123]....
        /*08bc*/ 	.word	0x00009180
        /*08c0*/ 	.word	0x00000005
        /*08c4*/ 	.word	0x00000060
        /*08c8*/ 	.short	0x010a
        /*08ca*/ 	.byte	0xff
	.zero		1


	//   ....[124]....
        /*08cc*/ 	.word	0x000091e0
        /*08d0*/ 	.word	0x00000005
        /*08d4*/ 	.word	0x00000068
        /*08d8*/ 	.short	0x010a
        /*08da*/ 	.byte	0xff
	.zero		1


	//   ....[125]....
        /*08dc*/ 	.word	0x00009240
        /*08e0*/ 	.word	0x00000000
        /*08e4*/ 	.word	0x00000050
        /*08e8*/ 	.short	0x010a
        /*08ea*/ 	.byte	0xff
	.zero		1


	//   ....[126]....
        /*08ec*/ 	.word	0x000092a0
        /*08f0*/ 	.word	0x00000000
        /*08f4*/ 	.word	0x00000058
        /*08f8*/ 	.short	0x010a
        /*08fa*/ 	.byte	0xff
	.zero		1


	//   ....[127]....
        /*08fc*/ 	.word	0x00009300
        /*0900*/ 	.word	0x00000000
        /*0904*/ 	.word	0x00000060
        /*0908*/ 	.short	0x010a
        /*090a*/ 	.byte	0xff
	.zero		1


	//   ....[128]....
        /*090c*/ 	.word	0x00009350
        /*0910*/ 	.word	0x00000003
        /*0914*/ 	.word	0x00000080
        /*0918*/ 	.short	0x010a
        /*091a*/ 	.byte	0xff
	.zero		1


	//   ....[129]....
        /*091c*/ 	.word	0x000093b0
        /*0920*/ 	.word	0x00000000
        /*0924*/ 	.word	0x00000030
        /*0928*/ 	.short	0x010a
        /*092a*/ 	.byte	0xff
	.zero		1


	//   ....[130]....
        /*092c*/ 	.word	0x00009400
        /*0930*/ 	.word	0x00000050
        /*0934*/ 	.word	0x000000a0
        /*0938*/ 	.short	0x010a
        /*093a*/ 	.byte	0xff
	.zero		1


	//   ....[131]....
        /*093c*/ 	.word	0x00009450
        /*0940*/ 	.word	0x00000003
        /*0944*/ 	.word	0x00000030
        /*0948*/ 	.short	0x010a
        /*094a*/ 	.byte	0xff
	.zero		1


	//   ....[132]....
        /*094c*/ 	.word	0x000094a0
        /*0950*/ 	.word	0x00000059
        /*0954*/ 	.word	0x00000030
        /*0958*/ 	.short	0x010a
        /*095a*/ 	.byte	0xff
	.zero		1


	//   ....[133]....
        /*095c*/ 	.word	0x000094f0
        /*0960*/ 	.word	0x0000005c
        /*0964*/ 	.word	0x00000030
        /*0968*/ 	.short	0x010a
        /*096a*/ 	.byte	0xff
	.zero		1


	//----- nvinfo : EIATTR_NUM_MBARRIERS
	.align		4
.L_47:
        /*096c*/ 	.byte	0x03, 0x38
        /*096e*/ 	.short	0x0020


	//----- nvinfo : EIATTR_EXIT_INSTR_OFFSETS
	.align		4
        /*0970*/ 	.byte	0x04, 0x1c
        /*0972*/ 	.short	(.L_49 - .L_48)


	//   ....[0]....
.L_48:
        /*0974*/ 	.word	0x00002890


	//   ....[1]....
        /*0978*/ 	.word	0x00002da0


	//   ....[2]....
        /*097c*/ 	.word	0x00002e00


	//   ....[3]....
        /*0980*/ 	.word	0x00003d80


	//   ....[4]....
        /*0984*/ 	.word	0x00004fb0


	//   ....[5]....
        /*0988*/ 	.word	0x00004ff0


	//   ....[6]....
        /*098c*/ 	.word	0x000088b0


	//   ....[7]....
        /*0990*/ 	.word	0x00008930


	//   ....[8]....
        /*0994*/ 	.word	0x00008960


	//   ....[9]....
        /*0998*/ 	.word	0x000089e0


	//----- nvinfo : EIATTR_MAX_THREADS
	.align		4
.L_49:
        /*099c*/ 	.byte	0x04, 0x05
        /*099e*/ 	.short	(.L_51 - .L_50)
.L_50:
        /*09a0*/ 	.word	0x00000100
        /*09a4*/ 	.word	0x00000001
        /*09a8*/ 	.word	0x00000001


	//----- nvinfo : EIATTR_CRS_STACK_SIZE
	.align		4
.L_51:
        /*09ac*/ 	.byte	0x04, 0x1e
        /*09ae*/ 	.short	(.L_53 - .L_52)
.L_52:
        /*09b0*/ 	.word	0x00000000


	//----- nvinfo : EIATTR_CBANK_PARAM_SIZE
	.align		4
.L_53:
        /*09b4*/ 	.byte	0x03, 0x19
        /*09b6*/ 	.short	0x0800


	//----- nvinfo : EIATTR_PARAM_CBANK
	.align		4
        /*09b8*/ 	.byte	0x04, 0x0a
        /*09ba*/ 	.short	(.L_55 - .L_54)
	.align		4
.L_54:
        /*09bc*/ 	.word	index@(.nv.constant0._ZN7cutlass13device_kernelINS_4gemm6kernel13GemmUniversalIN4cute5tupleIJiiiiEEENS1_10collective13CollectiveMmaINS1_35MainloopSm100TmaUmmaWarpSpecializedILi3ELi2ELi4ENS5_IJNS4_1CILi2EEENSA_ILi1EEESC_EEEEENS5_IJNSA_ILi64EEENSA_ILi128EEENSA_ILi32EEEEEENS_10tfloat32_tENS5_IJlSC_lEEESJ_SK_NS4_8TiledMMAINS4_8MMA_AtomIJNS4_17SM100_MMA_TF32_SSISJ_SJ_fLi64ELi128ELNS4_4UMMA5MajorE0ELSP_0ELNSO_7ScaleInE0ELSQ_0EEEEEENS4_6LayoutINS5_IJSC_SC_SC_EEENS5_IJNSA_ILi0EEESV_SV_EEEEENS5_IJNS4_10UnderscoreESY_SY_EEEEENS4_13SM90_TMA_LOADENS4_14ComposedLayoutINS4_7SwizzleILi3ELi4ELi3EEENS4_18smem_ptr_flag_bitsILi32EEENST_INS5_IJNSA_ILi8EEESH_EEENS5_IJSH_SC_EEEEEEEvNS4_8identityENS4_23SM90_TMA_LOAD_MULTICASTES1B_vS1C_EENS_8epilogue10collective18CollectiveEpilogueINS1F_23Sm100TmaWarpSpecializedILi4ELi2ELi16ELb1ELb0EEEJSI_NS5_IJNST_ISF_SC_EENST_ISH_SC_EEEEESJ_SK_SJ_SK_NS1F_6fusion15FusionCallbacksIS1J_NS1N_17LinearCombinationISJ_fSJ_fLNS_15FloatRoundStyleE2EEESI_S1M_JEEENS4_5SM1004TMEM4LOAD26SM100_TMEM_LOAD_16dp128b8xES11_S1B_NS4_17SM75_U32x4_LDSM_NENS4_14SM90_TMA_STOREES1B_NS4_17SM90_U32x4_STSM_NENS4_39AutoVectorizingCopyWithAssumedAlignmentILi128EEEEEEvvEEEEvNT_6ParamsE)
        /*09c0*/ 	.short	0x0380
        /*09c2*/ 	.short	0x0800


	//----- nvinfo : EIATTR_SW_WAR
	.align		4
.L_55:
        /*09c4*/ 	.byte	0x04, 0x36
        /*09c6*/ 	.short	(.L_57 - .L_56)
.L_56:
        /*09c8*/ 	.word	0x00000008
.L_57:


//--------------------- .nv.callgraph             --------------------------
	.section	.nv.callgraph,"",@"SHT_CUDA_CALLGRAPH"
	.align	4
	.sectionentsize	8
	.align		4
        /*0000*/ 	.word	0x00000000
	.align		4
        /*0004*/ 	.word	0xffffffff
	.align		4
        /*0008*/ 	.word	index@(_ZN7cutlass13device_kernelINS_4gemm6kernel13GemmUniversalIN4cute5tupleIJiiiiEEENS1_10collective13CollectiveMmaINS1_35MainloopSm100TmaUmmaWarpSpecializedILi3ELi2ELi4ENS5_IJNS4_1CILi2EEENSA_ILi1EEESC_EEEEENS5_IJNSA_ILi64EEENSA_ILi128EEENSA_ILi32EEEEEENS_10tfloat32_tENS5_IJlSC_lEEESJ_SK_NS4_8TiledMMAINS4_8MMA_AtomIJNS4_17SM100_MMA_TF32_SSISJ_SJ_fLi64ELi128ELNS4_4UMMA5MajorE0ELSP_0ELNSO_7ScaleInE0ELSQ_0EEEEEENS4_6LayoutINS5_IJSC_SC_SC_EEENS5_IJNSA_ILi0EEESV_SV_EEEEENS5_IJNS4_10UnderscoreESY_SY_EEEEENS4_13SM90_TMA_LOADENS4_14ComposedLayoutINS4_7SwizzleILi3ELi4ELi3EEENS4_18smem_ptr_flag_bitsILi32EEENST_INS5_IJNSA_ILi8EEESH_EEENS5_IJSH_SC_EEEEEEEvNS4_8identityENS4_23SM90_TMA_LOAD_MULTICASTES1B_vS1C_EENS_8epilogue10collective18CollectiveEpilogueINS1F_23Sm100TmaWarpSpecializedILi4ELi2ELi16ELb1ELb0EEEJSI_NS5_IJNST_ISF_SC_EENST_ISH_SC_EEEEESJ_SK_SJ_SK_NS1F_6fusion15FusionCallbacksIS1J_NS1N_17LinearCombinationISJ_fSJ_fLNS_15FloatRoundStyleE2EEESI_S1M_JEEENS4_5SM1004TMEM4LOAD26SM100_TMEM_LOAD_16dp128b8xES11_S1B_NS4_17SM75_U32x4_LDSM_NENS4_14SM90_TMA_STOREES1B_NS4_17SM90_U32x4_STSM_NENS4_39AutoVectorizingCopyWithAssumedAlignmentILi128EEEEEEvvEEEEvNT_6ParamsE)
	.align		4
        /*000c*/ 	.word	index@(__assertfail)
	.align		4
        /*0010*/ 	.word	0x00000000
	.align		4
        /*0014*/ 	.word	0xfffffffe
	.align		4
        /*0018*/ 	.word	0x00000000
	.align		4
        /*001c*/ 	.word	0xfffffffd
	.align		4
        /*0020*/ 	.word	0x00000000
	.align		4
        /*0024*/ 	.word	0xfffffffc


//--------------------- .nv.constant4             --------------------------
	.section	.nv.constant4,"a",@progbits
	.align	8
	.align		8
.nv.constant4:
        /*0000*/ 	.dword	__assertfail
	.align		8
        /*0008*/ 	.dword	__unnamed_1
	.align		8
        /*0010*/ 	.dword	__unnamed_2
	.align		8
        /*0018*/ 	.dword	_ZN40_INTERNAL_47ff8777_4_k_cu_4594c8c3_102604cuda3std3__45__cpo5beginE
	.align		8
        /*0020*/ 	.dword	_ZN40_INTERNAL_47ff8777_4_k_cu_4594c8c3_102604cuda3std3__45__cpo3endE
	.align		8
        /*0028*/ 	.dword	_ZN40_INTERNAL_47ff8777_4_k_cu_4594c8c3_102604cuda3std3__45__cpo6cbeginE
	.align		8
        /*0030*/ 	.dword	_ZN40_INTERNAL_47ff8777_4_k_cu_4594c8c3_102604cuda3std3__45__cpo4cendE
	.align		8
        /*0038*/ 	.dword	_ZN40_INTERNAL_47ff8777_4_k_cu_4594c8c3_102604cuda3std3__442_GLOBAL__N__47ff8777_4_k_cu_4594c8c3_102606ignoreE
	.align		8
        /*0040*/ 	.dword	_ZN40_INTERNAL_47ff8777_4_k_cu_4594c8c3_102604cuda3std3__419piecewise_constructE
	.align		8
        /*0048*/ 	.dword	_ZN40_INTERNAL_47ff8777_4_k_cu_4594c8c3_102604cuda3std3__48in_placeE
	.align		8
        /*0050*/ 	.dword	_ZN40_INTERNAL_47ff8777_4_k_cu_4594c8c3_102604cuda3std6ranges3__45__cpo4swapE
	.align		8
        /*0058*/ 	.dword	_ZN40_INTERNAL_47ff8777_4_k_cu_4594c8c3_102604cuda3std6ranges3__45__cpo9iter_moveE
	.align		8
        /*0060*/ 	.dword	_ZN40_INTERNAL_47ff8777_4_k_cu_4594c8c3_102604cute7productE
	.align		8
        /*0068*/ 	.dword	_ZN40_INTERNAL_47ff8777_4_k_cu_4594c8c3_102604cute1_E
	.align		8
        /*0070*/ 	.dword	$str$25
	.align		8
        /*0078*/ 	.dword	$str$26
	.align		8
        /*0080*/ 	.dword	$str$27
	.align		8
        /*0088*/ 	.dword	$str$28


//--------------------- .text._ZN7cutlass13device_kernelINS_4gemm6kernel13GemmUniversalIN4cute5tupleIJiiiiEEENS1_10collective13CollectiveMmaINS1_35MainloopSm100TmaUmmaWarpSpecializedILi3ELi2ELi4ENS5_IJNS4_1CILi2EEENSA_ILi1EEESC_EEEEENS5_IJNSA_ILi64EEENSA_ILi128EEENSA_ILi32EEEEEENS_10tfloat32_tENS5_IJlSC_lEEESJ_SK_NS4_8TiledMMAINS4_8MMA_AtomIJNS4_17SM100_MMA_TF32_SSISJ_SJ_fLi64ELi128ELNS4_4UMMA5MajorE0ELSP_0ELNSO_7ScaleInE0ELSQ_0EEEEEENS4_6LayoutINS5_IJSC_SC_SC_EEENS5_IJNSA_ILi0EEESV_SV_EEEEENS5_IJNS4_10UnderscoreESY_SY_EEEEENS4_13SM90_TMA_LOADENS4_14ComposedLayoutINS4_7SwizzleILi3ELi4ELi3EEENS4_18smem_ptr_flag_bitsILi32EEENST_INS5_IJNSA_ILi8EEESH_EEENS5_IJSH_SC_EEEEEEEvNS4_8identityENS4_23SM90_TMA_LOAD_MULTICASTES1B_vS1C_EENS_8epilogue10collective18CollectiveEpilogueINS1F_23Sm100TmaWarpSpecializedILi4ELi2ELi16ELb1ELb0EEEJSI_NS5_IJNST_ISF_SC_EENST_ISH_SC_EEEEESJ_SK_SJ_SK_NS1F_6fusion15FusionCallbacksIS1J_NS1N_17LinearCombinationISJ_fSJ_fLNS_15FloatRoundStyleE2EEESI_S1M_JEEENS4_5SM1004TMEM4LOAD26SM100_TMEM_LOAD_16dp128b8xES11_S1B_NS4_17SM75_U32x4_LDSM_NENS4_14SM90_TMA_STOREES1B_NS4_17SM90_U32x4_STSM_NENS4_39AutoVectorizingCopyWithAssumedAlignmentILi128EEEEEEvvEEEEvNT_6ParamsE --------------------------
	.section	.text._ZN7cutlass13device_kernelINS_4gemm6kernel13GemmUniversalIN4cute5tupleIJiiiiEEENS1_10collective13CollectiveMmaINS1_35MainloopSm100TmaUmmaWarpSpecializedILi3ELi2ELi4ENS5_IJNS4_1CILi2EEENSA_ILi1EEESC_EEEEENS5_IJNSA_ILi64EEENSA_ILi128EEENSA_ILi32EEEEEENS_10tfloat32_tENS5_IJlSC_lEEESJ_SK_NS4_8TiledMMAINS4_8MMA_AtomIJNS4_17SM100_MMA_TF32_SSISJ_SJ_fLi64ELi128ELNS4_4UMMA5MajorE0ELSP_0ELNSO_7ScaleInE0ELSQ_0EEEEEENS4_6LayoutINS5_IJSC_SC_SC_EEENS5_IJNSA_ILi0EEESV_SV_EEEEENS5_IJNS4_10UnderscoreESY_SY_EEEEENS4_13SM90_TMA_LOADENS4_14ComposedLayoutINS4_7SwizzleILi3ELi4ELi3EEENS4_18smem_ptr_flag_bitsILi32EEENST_INS5_IJNSA_ILi8EEESH_EEENS5_IJSH_SC_EEEEEEEvNS4_8identityENS4_23SM90_TMA_LOAD_MULTICASTES1B_vS1C_EENS_8epilogue10collective18CollectiveEpilogueINS1F_23Sm100TmaWarpSpecializedILi4ELi2ELi16ELb1ELb0EEEJSI_NS5_IJNST_ISF_SC_EENST_ISH_SC_EEEEESJ_SK_SJ_SK_NS1F_6fusion15FusionCallbacksIS1J_NS1N_17LinearCombinationISJ_fSJ_fLNS_15FloatRoundStyleE2EEESI_S1M_JEEENS4_5SM1004TMEM4LOAD26SM100_TMEM_LOAD_16dp128b8xES11_S1B_NS4_17SM75_U32x4_LDSM_NENS4_14SM90_TMA_STOREES1B_NS4_17SM90_U32x4_STSM_NENS4_39AutoVectorizingCopyWithAssumedAlignmentILi128EEEEEEvvEEEEvNT_6ParamsE,"ax",@progbits
	.align	128
.text._ZN7cutlass13device_kernelINS_4gemm6kernel13GemmUniversalIN4cute5tupleIJiiiiEEENS1_10collective13CollectiveMmaINS1_35MainloopSm100TmaUmmaWarpSpecializedILi3ELi2ELi4ENS5_IJNS4_1CILi2EEENSA_ILi1EEESC_EEEEENS5_IJNSA_ILi64EEENSA_ILi128EEENSA_ILi32EEEEEENS_10tfloat32_tENS5_IJlSC_lEEESJ_SK_NS4_8TiledMMAINS4_8MMA_AtomIJNS4_17SM100_MMA_TF32_SSISJ_SJ_fLi64ELi128ELNS4_4UMMA5MajorE0ELSP_0ELNSO_7ScaleInE0ELSQ_0EEEEEENS4_6LayoutINS5_IJSC_SC_SC_EEENS5_IJNSA_ILi0EEESV_SV_EEEEENS5_IJNS4_10UnderscoreESY_SY_EEEEENS4_13SM90_TMA_LOADENS4_14ComposedLayoutINS4_7SwizzleILi3ELi4ELi3EEENS4_18smem_ptr_flag_bitsILi32EEENST_INS5_IJNSA_ILi8EEESH_EEENS5_IJSH_SC_EEEEEEEvNS4_8identityENS4_23SM90_TMA_LOAD_MULTICASTES1B_vS1C_EENS_8epilogue10collective18CollectiveEpilogueINS1F_23Sm100TmaWarpSpecializedILi4ELi2ELi16ELb1ELb0EEEJSI_NS5_IJNST_ISF_SC_EENST_ISH_SC_EEEEESJ_SK_SJ_SK_NS1F_6fusion15FusionCallbacksIS1J_NS1N_17LinearCombinationISJ_fSJ_fLNS_15FloatRoundStyleE2EEESI_S1M_JEEENS4_5SM1004TMEM4LOAD26SM100_TMEM_LOAD_16dp128b8xES11_S1B_NS4_17SM75_U32x4_LDSM_NENS4_14SM90_TMA_STOREES1B_NS4_17SM90_U32x4_STSM_NENS4_39AutoVectorizingCopyWithAssumedAlignmentILi128EEEEEEvvEEEEvNT_6ParamsE:
        .type           _ZN7cutlass13device_kernelINS_4gemm6kernel13GemmUniversalIN4cute5tupleIJiiiiEEENS1_10collective13CollectiveMmaINS1_35MainloopSm100TmaUmmaWarpSpecializedILi3ELi2ELi4ENS5_IJNS4_1CILi2EEENSA_ILi1EEESC_EEEEENS5_IJNSA_ILi64EEENSA_ILi128EEENSA_ILi32EEEEEENS_10tfloat32_tENS5_IJlSC_lEEESJ_SK_NS4_8TiledMMAINS4_8MMA_AtomIJNS4_17SM100_MMA_TF32_SSISJ_SJ_fLi64ELi128ELNS4_4UMMA5MajorE0ELSP_0ELNSO_7ScaleInE0ELSQ_0EEEEEENS4_6LayoutINS5_IJSC_SC_SC_EEENS5_IJNSA_ILi0EEESV_SV_EEEEENS5_IJNS4_10UnderscoreESY_SY_EEEEENS4_13SM90_TMA_LOADENS4_14ComposedLayoutINS4_7SwizzleILi3ELi4ELi3EEENS4_18smem_ptr_flag_bitsILi32EEENST_INS5_IJNSA_ILi8EEESH_EEENS5_IJSH_SC_EEEEEEEvNS4_8identityENS4_23SM90_TMA_LOAD_MULTICASTES1B_vS1C_EENS_8epilogue10collective18CollectiveEpilogueINS1F_23Sm100TmaWarpSpecializedILi4ELi2ELi16ELb1ELb0EEEJSI_NS5_IJNST_ISF_SC_EENST_ISH_SC_EEEEESJ_SK_SJ_SK_NS1F_6fusion15FusionCallbacksIS1J_NS1N_17LinearCombinationISJ_fSJ_fLNS_15FloatRoundStyleE2EEESI_S1M_JEEENS4_5SM1004TMEM4LOAD26SM100_TMEM_LOAD_16dp128b8xES11_S1B_NS4_17SM75_U32x4_LDSM_NENS4_14SM90_TMA_STOREES1B_NS4_17SM90_U32x4_STSM_NENS4_39AutoVectorizingCopyWithAssumedAlignmentILi128EEEEEEvvEEEEvNT_6ParamsE,@function
        .size           _ZN7cutlass13device_kernelINS_4gemm6kernel13GemmUniversalIN4cute5tupleIJiiiiEEENS1_10collective13CollectiveMmaINS1_35MainloopSm100TmaUmmaWarpSpecializedILi3ELi2ELi4ENS5_IJNS4_1CILi2EEENSA_ILi1EEESC_EEEEENS5_IJNSA_ILi64EEENSA_ILi128EEENSA_ILi32EEEEEENS_10tfloat32_tENS5_IJlSC_lEEESJ_SK_NS4_8TiledMMAINS4_8MMA_AtomIJNS4_17SM100_MMA_TF32_SSISJ_SJ_fLi64ELi128ELNS4_4UMMA5MajorE0ELSP_0ELNSO_7ScaleInE0ELSQ_0EEEEEENS4_6LayoutINS5_IJSC_SC_SC_EEENS5_IJNSA_ILi0EEESV_SV_EEEEENS5_IJNS4_10UnderscoreESY_SY_EEEEENS4_13SM90_TMA_LOADENS4_14ComposedLayoutINS4_7SwizzleILi3ELi4ELi3EEENS4_18smem_ptr_flag_bitsILi32EEENST_INS5_IJNSA_ILi8EEESH_EEENS5_IJSH_SC_EEEEEEEvNS4_8identityENS4_23SM90_TMA_LOAD_MULTICASTES1B_vS1C_EENS_8epilogue10collective18CollectiveEpilogueINS1F_23Sm100TmaWarpSpecializedILi4ELi2ELi16ELb1ELb0EEEJSI_NS5_IJNST_ISF_SC_EENST_ISH_SC_EEEEESJ_SK_SJ_SK_NS1F_6fusion15FusionCallbacksIS1J_NS1N_17LinearCombinationISJ_fSJ_fLNS_15FloatRoundStyleE2EEESI_S1M_JEEENS4_5SM1004TMEM4LOAD26SM100_TMEM_LOAD_16dp128b8xES11_S1B_NS4_17SM75_U32x4_LDSM_NENS4_14SM90_TMA_STOREES1B_NS4_17SM90_U32x4_STSM_NENS4_39AutoVectorizingCopyWithAssumedAlignmentILi128EEEEEEvvEEEEvNT_6ParamsE,(.L_x_180 - _ZN7cutlass13device_kernelINS_4gemm6kernel13GemmUniversalIN4cute5tupleIJiiiiEEENS1_10collective13CollectiveMmaINS1_35MainloopSm100TmaUmmaWarpSpecializedILi3ELi2ELi4ENS5_IJNS4_1CILi2EEENSA_ILi1EEESC_EEEEENS5_IJNSA_ILi64EEENSA_ILi128EEENSA_ILi32EEEEEENS_10tfloat32_tENS5_IJlSC_lEEESJ_SK_NS4_8TiledMMAINS4_8MMA_AtomIJNS4_17SM100_MMA_TF32_SSISJ_SJ_fLi64ELi128ELNS4_4UMMA5MajorE0ELSP_0ELNSO_7ScaleInE0ELSQ_0EEEEEENS4_6LayoutINS5_IJSC_SC_SC_EEENS5_IJNSA_ILi0EEESV_SV_EEEEENS5_IJNS4_10UnderscoreESY_SY_EEEEENS4_13SM90_TMA_LOADENS4_14ComposedLayoutINS4_7SwizzleILi3ELi4ELi3EEENS4_18smem_ptr_flag_bitsILi32EEENST_INS5_IJNSA_ILi8EEESH_EEENS5_IJSH_SC_EEEEEEEvNS4_8identityENS4_23SM90_TMA_LOAD_MULTICASTES1B_vS1C_EENS_8epilogue10collective18CollectiveEpilogueINS1F_23Sm100TmaWarpSpecializedILi4ELi2ELi16ELb1ELb0EEEJSI_NS5_IJNST_ISF_SC_EENST_ISH_SC_EEEEESJ_SK_SJ_SK_NS1F_6fusion15FusionCallbacksIS1J_NS1N_17LinearCombinationISJ_fSJ_fLNS_15FloatRoundStyleE2EEESI_S1M_JEEENS4_5SM1004TMEM4LOAD26SM100_TMEM_LOAD_16dp128b8xES11_S1B_NS4_17SM75_U32x4_LDSM_NENS4_14SM90_TMA_STOREES1B_NS4_17SM90_U32x4_STSM_NENS4_39AutoVectorizingCopyWithAssumedAlignmentILi128EEEEEEvvEEEEvNT_6ParamsE)
        .other          _ZN7cutlass13device_kernelINS_4gemm6kernel13GemmUniversalIN4cute5tupleIJiiiiEEENS1_10collective13CollectiveMmaINS1_35MainloopSm100TmaUmmaWarpSpecializedILi3ELi2ELi4ENS5_IJNS4_1CILi2EEENSA_ILi1EEESC_EEEEENS5_IJNSA_ILi64EEENSA_ILi128EEENSA_ILi32EEEEEENS_10tfloat32_tENS5_IJlSC_lEEESJ_SK_NS4_8TiledMMAINS4_8MMA_AtomIJNS4_17SM100_MMA_TF32_SSISJ_SJ_fLi64ELi128ELNS4_4UMMA5MajorE0ELSP_0ELNSO_7ScaleInE0ELSQ_0EEEEEENS4_6LayoutINS5_IJSC_SC_SC_EEENS5_IJNSA_ILi0EEESV_SV_EEEEENS5_IJNS4_10UnderscoreESY_SY_EEEEENS4_13SM90_TMA_LOADENS4_14ComposedLayoutINS4_7SwizzleILi3ELi4ELi3EEENS4_18smem_ptr_flag_bitsILi32EEENST_INS5_IJNSA_ILi8EEESH_EEENS5_IJSH_SC_EEEEEEEvNS4_8identityENS4_23SM90_TMA_LOAD_MULTICASTES1B_vS1C_EENS_8epilogue10collective18CollectiveEpilogueINS1F_23Sm100TmaWarpSpecializedILi4ELi2ELi16ELb1ELb0EEEJSI_NS5_IJNST_ISF_SC_EENST_ISH_SC_EEEEESJ_SK_SJ_SK_NS1F_6fusion15FusionCallbacksIS1J_NS1N_17LinearCombinationISJ_fSJ_fLNS_15FloatRoundStyleE2EEESI_S1M_JEEENS4_5SM1004TMEM4LOAD26SM100_TMEM_LOAD_16dp128b8xES11_S1B_NS4_17SM75_U32x4_LDSM_NENS4_14SM90_TMA_STOREES1B_NS4_17SM90_U32x4_STSM_NENS4_39AutoVectorizingCopyWithAssumedAlignmentILi128EEEEEEvvEEEEvNT_6ParamsE,@"STO_CUDA_ENTRY STV_DEFAULT"
_ZN7cutlass13device_kernelINS_4gemm6kernel13GemmUniversalIN4cute5tupleIJiiiiEEENS1_10collective13CollectiveMmaINS1_35MainloopSm100TmaUmmaWarpSpecializedILi3ELi2ELi4ENS5_IJNS4_1CILi2EEENSA_ILi1EEESC_EEEEENS5_IJNSA_ILi64EEENSA_ILi128EEENSA_ILi32EEEEEENS_10tfloat32_tENS5_IJlSC_lEEESJ_SK_NS4_8TiledMMAINS4_8MMA_AtomIJNS4_17SM100_MMA_TF32_SSISJ_SJ_fLi64ELi128ELNS4_4UMMA5MajorE0ELSP_0ELNSO_7ScaleInE0ELSQ_0EEEEEENS4_6LayoutINS5_IJSC_SC_SC_EEENS5_IJNSA_ILi0EEESV_SV_EEEEENS5_IJNS4_10UnderscoreESY_SY_EEEEENS4_13SM90_TMA_LOADENS4_14ComposedLayoutINS4_7SwizzleILi3ELi4ELi3EEENS4_18smem_ptr_flag_bitsILi32EEENST_INS5_IJNSA_ILi8EEESH_EEENS5_IJSH_SC_EEEEEEEvNS4_8identityENS4_23SM90_TMA_LOAD_MULTICASTES1B_vS1C_EENS_8epilogue10collective18CollectiveEpilogueINS1F_23Sm100TmaWarpSpecializedILi4ELi2ELi16ELb1ELb0EEEJSI_NS5_IJNST_ISF_SC_EENST_ISH_SC_EEEEESJ_SK_SJ_SK_NS1F_6fusion15FusionCallbacksIS1J_NS1N_17LinearCombinationISJ_fSJ_fLNS_15FloatRoundStyleE2EEESI_S1M_JEEENS4_5SM1004TMEM4LOAD26SM100_TMEM_LOAD_16dp128b8xES11_S1B_NS4_17SM75_U32x4_LDSM_NENS4_14SM90_TMA_STOREES1B_NS4_17SM90_U32x4_STSM_NENS4_39AutoVectorizingCopyWithAssumedAlignmentILi128EEEEEEvvEEEEvNT_6ParamsE:
[----:B------:R-:W1:Y:S01]  /*0000*/  LDC R1, c[0x0][0x37c] ;  /* 0x0000df00ff017b82 */ /* 0x000e620000000800 */
[----:B------:R-:W2:Y:S01]  /*0010*/  S2R R76, SR_TID.X ;  /* 0x00000000004c7919 */ /* 0x000ea20000002100 */
[----:B------:R-:W3:Y:S01]  /*0020*/  LDCU.64 UR8, c[0x0][0x890] ;  /* 0x00011200ff0877ac */ /* 0x000ee20008000a00 */
[----:B------:R-:W-:Y:S02]  /*0030*/  PRMT R63, RZ, 0x7610, R63 ;  /* 0x00007610ff3f7816 */ /* 0x000fe4000000003f */
[----:B------:R-:W-:Y:S01]  /*0040*/  ELECT P3, URZ, PT ;  /* 0x0000000000ff782f */ /* 0x000fe20003860000 */
[----:B---3--:R-:W-:-:S04]  /*0050*/  UISETP.NE.U32.AND UP0, UPT, UR8, URZ, UPT ;  /* 0x000000ff0800728c */ /* 0x008fc8000bf05070 */
[----:B------:R-:W-:Y:S01]  /*0060*/  UISETP.NE.AND.EX UP0, UPT, UR9, URZ, UPT, UP0 ;  /* 0x000000ff0900728c */ /* 0x000fe2000bf05300 */
[----:B--2---:R-:W-:-:S05]  /*0070*/  SHF.R.U32.HI R64, RZ, 0x5, R76 ;  /* 0x00000005ff407819 */ /* 0x004fca000001164c */
[----:B------:R-:W2:Y:S02]  /*0080*/  SHFL.IDX PT, R0, R64, RZ, 0x1f ;  /* 0x00001fff40007589 */ /* 0x000ea400000e0000 */
[----:B--2---:R-:W-:Y:S01]  /*0090*/  R2UR UR18, R0 ;  /* 0x00000000001272ca */ /* 0x004fe200000e0000 */
[----:B-1----:R-:W-:-:S14]  /*00a0*/  BRA.U UP0, `(.L_x_0) ;  /* 0x0000000100307547 */ /* 0x002fdc000b800000 */
[----:B------:R-:W1:Y:S02]  /*00b0*/  LDCU.64 UR4, c[0x0][0x888] ;  /* 0x00011100ff0477ac */ /* 0x000e640008000a00 */
[----:B-1----:R-:W-:-:S04]  /*00c0*/  UISETP.NE.U32.AND UP0, UPT, UR4, URZ, UPT ;  /* 0x000000ff0400728c */ /* 0x002fc8000bf05070 */
[----:B------:R-:W-:-:S09]  /*00d0*/  UISETP.NE.AND.EX UP0, UPT, UR5, URZ, UPT, UP0 ;  /* 0x000000ff0500728c */ /* 0x000fd2000bf05300 */
[----:B------:R-:W-:Y:S05]  /*00e0*/  BRA.U !UP0, `(.L_x_1) ;  /* 0x0000000108147547 */ /* 0x000fea000b800000 */
[----:B------:R-:W1:Y:S01]  /*00f0*/  LDC.64 R2, c[0x0][0x888] ;  /* 0x00022200ff027b82 */ /* 0x000e620000000a00 */
[----:B------:R-:W1:Y:S02]  /*0100*/  LDCU.64 UR4, c[0x0][0x358] ;  /* 0x00006b00ff0477ac */ /* 0x000e640008000a00 */
[----:B-1----:R1:W5:Y:S01]  /*0110*/  LDG.E R27, desc[UR4][R2.64] ;  /* 0x00000004021b7981 */ /* 0x002362000c1e1900 */
[----:B------:R-:W-:Y:S01]  /*0120*/  HFMA2 R63, -RZ, RZ, 0, 5.9604644775390625e-08 ;  /* 0x00000001ff3f7431 */ /* 0x000fe200000001ff */
[----:B------:R-:W-:Y:S05]  /*0130*/  BRA `(.L_x_0) ;  /* 0x00000000000c7947 */ /* 0x000fea0003800000 */
.L_x_1:
[----:B------:R-:W1:Y:S01]  /*0140*/  LDCU UR4, c[0x0][0x880] ;  /* 0x00011000ff0477ac */ /* 0x000e620008000800 */
[----:B------:R-:W-:Y:S01]  /*0150*/  HFMA2 R63, -RZ, RZ, 0, 5.9604644775390625e-08 ;  /* 0x00000001ff3f7431 */ /* 0x000fe200000001ff */
[----:B-1----:R-:W-:-:S07]  /*0160*/  MOV R27, UR4 ;  /* 0x00000004001b7c02 */ /* 0x002fce0008000f00 */
.L_x_0:
[----:B------:R-:W2:Y:S02]  /*0170*/  LDCU.64 UR4, c[0x0][0x8b0] ;  /* 0x00011600ff0477ac */ /* 0x000ea40008000a00 */
[----:B--2---:R-:W-:-:S04]  /*0180*/  UISETP.NE.U32.AND UP0, UPT, UR4, URZ, UPT ;  /* 0x000000ff0400728c */ /* 0x004fc8000bf05070 */
[----:B------:R-:W-:-:S09]  /*0190*/  UISETP.NE.AND.EX UP0, UPT, UR5, URZ, UPT, UP0 ;  /* 0x000000ff0500728c */ /* 0x000fd2000bf05300 */
[----:B------:R-:W-:Y:S05]  /*01a0*/  BRA.U UP0, `(.L_x_2) ;  /* 0x0000000100287547 */ /* 0x000fea000b800000 */
[----:B------:R-:W2:Y:S02]  /*01b0*/  LDCU.64 UR4, c[0x0][0x8a8] ;  /* 0x00011500ff0477ac */ /* 0x000ea40008000a00 */
[----:B--2---:R-:W-:-:S04]  /*01c0*/  UISETP.NE.U32.AND UP0, UPT, UR4, URZ, UPT ;  /* 0x000000ff0400728c */ /* 0x004fc8000bf05070 */
[----:B------:R-:W-:-:S09]  /*01d0*/  UISETP.NE.AND.EX UP0, UPT, UR5, URZ, UPT, UP0 ;  /* 0x000000ff0500728c */ /* 0x000fd2000bf05300 */
[----:B------:R-:W-:Y:S05]  /*01e0*/  BRA.U !UP0, `(.L_x_3) ;  /* 0x0000000108107547 */ /* 0x000fea000b800000 */
[----:B------:R-:W2:Y:S01]  /*01f0*/  LDC.64 R24, c[0x0][0x8a8] ;  /* 0x00022a00ff187b82 */ /* 0x000ea20000000a00 */
[----:B------:R-:W2:Y:S02]  /*0200*/  LDCU.64 UR4, c[0x0][0x358] ;  /* 0x00006b00ff0477ac */ /* 0x000ea40008000a00 */
[----:B--2---:R2:W5:Y:S01]  /*0210*/  LDG.E R24, desc[UR4][R24.64] ;  /* 0x0000000418187981 */ /* 0x004562000c1e1900 */
[----:B------:R-:W-:Y:S05]  /*0220*/  BRA `(.L_x_2) ;  /* 0x0000000000087947 */ /* 0x000fea0003800000 */
.L_x_3:
[----:B------:R-:W2:Y:S02]  /*0230*/  LDCU UR4, c[0x0][0x8a0] ;  /* 0x00011400ff0477ac */ /* 0x000ea40008000800 */
[----:B--2---:R-:W-:Y:S02]  /*0240*/  MOV R24, UR4 ;  /* 0x0000000400187c02 */ /* 0x004fe40008000f00 */
.L_x_2:
[----:B------:R-:W-:Y:S01]  /*0250*/  IMAD.U32 R0, RZ, RZ, UR18 ;  /* 0x00000012ff007e24 */ /* 0x000fe2000f8e00ff */
[----:B------:R-:W-:Y:S04]  /*0260*/  BSSY.RECONVERGENT B0, `(.L_x_4) ;  /* 0x000000c000007945 */ /* 0x000fe80003800200 */
[C---:B------:R-:W-:Y:S02]  /*0270*/  ISETP.NE.OR P1, PT, R0.reuse, 0x1, !P3 ;  /* 0x000000010000780c */ /* 0x040fe40005f25670 */
[----:B------:R-:W-:-:S11]  /*0280*/  ISETP.NE.OR P0, PT, R0, 0x3, !P3 ;  /* 0x000000030000780c */ /* 0x000fd60005f05670 */
[----:B------:R-:W-:Y:S05]  /*0290*/  @P1 BRA `(.L_x_5) ;  /* 0x0000000000201947 */ /* 0x000fea0003800000 */
[----:B------:R-:W3:Y:S02]  /*02a0*/  LDCU.64 UR4, c[0x0][0x348] ;  /* 0x00006900ff0477ac */ /* 0x000ee40008000a00 */
[----:B---3--:R-:W-:Y:S02]  /*02b0*/  UIADD3 UR6, UP1, UPT, UR4, 0x80, URZ ;  /* 0x0000008004067890 */ /* 0x008fe4000ff3e0ff */
[----:B------:R-:W-:Y:S02]  /*02c0*/  UIADD3 UR4, UP0, UPT, UR4, 0x180, URZ ;  /* 0x0000018004047890 */ /* 0x000fe4000ff1e0ff */
[----:B------:R-:W-:Y:S02]  /*02d0*/  UIADD3.X UR7, UPT, UPT, URZ, UR5, URZ, UP1, !UPT ;  /* 0x00000005ff077290 */ /* 0x000fe40008ffe4ff */
[----:B------:R-:W-:-:S07]  /*02e0*/  UIADD3.X UR5, UPT, UPT, URZ, UR5, URZ, UP0, !UPT ;  /* 0x00000005ff057290 */ /* 0x000fce00087fe4ff */
[----:B------:R3:W-:Y:S02]  /*02f0*/  UTMACCTL.PF [UR6] ;  /* 0x00000000060079b9 */ /* 0x0007e40008040000 */
[----:B------:R3:W-:Y:S02]  /*0300*/  UTMACCTL.PF [UR4] ;  /* 0x00000000040079b9 */ /* 0x0007e40008040000 */
[----:B---3--:R-:W-:Y:S01]  /*0310*/  NOP ;  /* 0x0000000000007918 */ /* 0x008fe20000000000 */
.L_x_5:
[----:B------:R-:W-:Y:S05]  /*0320*/  BSYNC.RECONVERGENT B0 ;  /* 0x0000000000007941 */ /* 0x000fea0003800200 */
.L_x_4:
[----:B------:R-:W-:Y:S04]  /*0330*/  BSSY.RECONVERGENT B0, `(.L_x_6) ;  /* 0x000000a000007945 */ /* 0x000fe80003800200 */
        /* <DEDUP_REMOVED lines=9> */
.L_x_7:
[----:B------:R-:W-:Y:S05]  /*03d0*/  BSYNC.RECONVERGENT B0 ;  /* 0x0000000000007941 */ /* 0x000fea0003800200 */
.L_x_6:
[----:B------:R-:W3:Y:S01]  /*03e0*/  LDCU.64 UR4, c[0x0][0x888] ;  /* 0x00011100ff0477ac */ /* 0x000ee20008000a00 */
[----:B------:R-:W-:Y:S02]  /*03f0*/  UISETP.EQ.U32.AND UP2, UPT, UR8, URZ, UPT ;  /* 0x000000ff0800728c */ /* 0x000fe4000bf42070 */
[----:B------:R-:W-:Y:S02]  /*0400*/  UPLOP3.LUT UP3, UPT, UPT, UPT, UPT, 0x80, 0x8 ;  /* 0x000000000008789c */ /* 0x000fe40003f6f070 */
[----:B---3--:R-:W-:-:S04]  /*0410*/  UISETP.NE.U32.AND UP0, UPT, UR4, URZ, UPT ;  /* 0x000000ff0400728c */ /* 0x008fc8000bf05070 */
[----:B------:R-:W-:-:S04]  /*0420*/  UISETP.NE.AND.EX UP1, UPT, UR5, URZ, UPT, UP0 ;  /* 0x000000ff0500728c */ /* 0x000fc8000bf25300 */
[----:B------:R-:W-:-:S04]  /*0430*/  UISETP.EQ.OR.EX UP4, UPT, UR9, URZ, !UP1, UP2 ;  /* 0x000000ff0900728c */ /* 0x000fc8000cf82720 */
[----:B------:R-:W-:-:S06]  /*0440*/  UP2UR UR4, UPR, URZ, 0x10 ;  /* 0x00000010ff047883 */ /* 0x000fcc0008000000 */
[----:B------:R-:W-:Y:S01]  /*0450*/  MOV R67, UR4 ;  /* 0x0000000400437c02 */ /* 0x000fe20008000f00 */
[----:B------:R-:W-:Y:S06]  /*0460*/  BRA.U !UP4, `(.L_x_8) ;  /* 0x000000010c207547 */ /* 0x000fec000b800000 */
[----:B------:R-:W-:Y:S01]  /*0470*/  UISETP.NE.U32.AND UP2, UPT, UR8, URZ, UPT ;  /* 0x000000ff0800728c */ /* 0x000fe2000bf45070 */
[----:B-----5:R-:W-:Y:S01]  /*0480*/  FSETP.NEU.AND P0, PT, R27, RZ, PT ;  /* 0x000000ff1b00720b */ /* 0x020fe20003f0d000 */
[----:B------:R-:W-:Y:S02]  /*0490*/  USEL UR4, URZ, 0xffffffff, UP1 ;  /* 0xffffffffff047887 */ /* 0x000fe40008800000 */
[----:B------:R-:W-:-:S10]  /*04a0*/  UISETP.NE.AND.EX UP2, UPT, UR9, URZ, UPT, UP2 ;  /* 0x000000ff0900728c */ /* 0x000fd4000bf45320 */
[----:B------:R-:W-:Y:S01]  /*04b0*/  VOTEU.ANY UP0, P0 ;  /* 0x0000000000ff7886 */ /* 0x000fe20000000100 */
[----:B------:R-:W-:-:S04]  /*04c0*/  @!UP2 USEL UR4, URZ, 0xffffffff, UP0 ;  /* 0xffffffffff04a887 */ /* 0x000fc80008000000 */
[----:B------:R-:W-:-:S04]  /*04d0*/  ULOP3.LUT UR4, UR4, 0x1, URZ, 0xc0, !UPT ;  /* 0x0000000104047892 */ /* 0x000fc8000f8ec0ff */
[----:B------:R-:W-:-:S11]  /*04e0*/  UISETP.NE.U32.AND UP3, UPT, UR4, 0x1, UPT ;  /* 0x000000010400788c */ /* 0x000fd6000bf65070 */
.L_x_8:
[----:B-1----:R-:W1:Y:S01]  /*04f0*/  SHFL.IDX PT, R2, R64, RZ, 0x1f ;  /* 0x00001fff40027589 */ /* 0x002e6200000e0000 */
[----:B------:R-:W-:Y:S01]  /*0500*/  UISETP.NE.AND UP6, UPT, UR18, 0x2, UPT ;  /* 0x000000021200788c */ /* 0x000fe2000bfc5270 */
[----:B-1----:R-:W-:-:S13]  /*0510*/  ISETP.NE.AND P0, PT, R2, RZ, PT ;  /* 0x000000ff0200720c */ /* 0x002fda0003f05270 */
[----:B------:R-:W-:Y:S05]  /*0520*/  @P0 BRA `(.L_x_9) ;  /* 0x0000000000500947 */ /* 0x000fea0003800000 */
[----:B------:R-:W1:Y:S01]  /*0530*/  S2UR UR4, SR_CgaCtaId ;  /* 0x00000000000479c3 */ /* 0x000e620000008800 */
[----:B------:R-:W-:Y:S01]  /*0540*/  UMOV UR5, 0x400 ;  /* 0x0000040000057882 */ /* 0x000fe20000000000 */
[----:B------:R-:W-:Y:S01]  /*0550*/  UMOV UR8, 0x1 ;  /* 0x0000000100087882 */ /* 0x000fe20000000000 */
[----:B------:R-:W-:Y:S01]  /*0560*/  UMOV UR6, 0x2 ;  /* 0x0000000200067882 */ /* 0x000fe20000000000 */
[----:B------:R-:W-:-:S04]  /*0570*/  UIADD3 UR8, UPT, UPT, -UR8, 0x100000, URZ ;  /* 0x0010000008087890 */ /* 0x000fc8000fffe1ff */
[----:B------:R-:W-:Y:S02]  /*0580*/  USHF.L.U32 UR9, UR8, 0xb, URZ ;  /* 0x0000000b08097899 */ /* 0x000fe400080006ff */
[----:B------:R-:W-:Y:S02]  /*0590*/  USHF.L.U32 UR8, UR8, 0x1, URZ ;  /* 0x0000000108087899 */ /* 0x000fe400080006ff */
[----:B------:R-:W-:-:S04]  /*05a0*/  UIADD3 UR6, UPT, UPT, -UR6, 0x100000, URZ ;  /* 0x0010000006067890 */ /* 0x000fc8000fffe1ff */
[----:B------:R-:W-:Y:S02]  /*05b0*/  USHF.L.U32 UR7, UR6, 0xb, URZ ;  /* 0x0000000b06077899 */ /* 0x000fe400080006ff */
[----:B------:R-:W-:Y:S01]  /*05c0*/  USHF.L.U32 UR6, UR6, 0x1, URZ ;  /* 0x0000000106067899 */ /* 0x000fe200080006ff */
[----:B------:R-:W-:Y:S01]  /*05d0*/  ELECT P0, URZ, PT ;  /* 0x0000000000ff782f */ /* 0x000fe20003800000 */
[----:B-1----:R-:W-:Y:S01]  /*05e0*/  ULEA UR4, UR4, UR5, 0x18 ;  /* 0x0000000504047291 */ /* 0x002fe2000f8ec0ff */
[----:B------:R-:W1:Y:S11]  /*05f0*/  FENCE.VIEW.ASYNC.S ;  /* 0x00000000000073c6 */ /* 0x000e760000000000 */
[----:B-1----:R1:W3:Y:S01]  /*0600*/  SYNCS.EXCH.64 URZ, [UR4], UR8 ;  /* 0x0000000804ff75b2 */ /* 0x0022e20008000100 */
[----:B------:R1:W4:Y:S01]  /*0610*/  SYNCS.EXCH.64 URZ, [UR4+0x18], UR6 ;  /* 0x0000180604ff75b2 */ /* 0x0003220008000100 */
[----:B------:R1:W1:Y:S01]  /*0620*/  SYNCS.EXCH.64 URZ, [UR4+0x8], UR8 ;  /* 0x0000080804ff75b2 */ /* 0x0002620008000100 */
[----:B------:R1:W1:Y:S01]  /*0630*/  SYNCS.EXCH.64 URZ, [UR4+0x20], UR6 ;  /* 0x0000200604ff75b2 */ /* 0x0002620008000100 */
[----:B------:R1:W1:Y:S01]  /*0640*/  SYNCS.EXCH.64 URZ, [UR4+0x10], UR8 ;  /* 0x0000100804ff75b2 */ /* 0x0002620008000100 */
[----:B------:R1:W1:Y:S01]  /*0650*/  SYNCS.EXCH.64 URZ, [UR4+0x28], UR6 ;  /* 0x0000280604ff75b2 */ /* 0x0002620008000100 */
[----:B------:R-:W-:Y:S01]  /*0660*/  NOP ;  /* 0x0000000000007918 */ /* 0x000fe20000000000 */
.L_x_9:
[----:B------:R-:W2:Y:S01]  /*0670*/  SHFL.IDX PT, R2, R64, RZ, 0x1f ;  /* 0x00001fff40027589 */ /* 0x000ea200000e0000 */
[----:B------:R-:W-:Y:S01]  /*0680*/  NOP ;  /* 0x0000000000007918 */ /* 0x000fe20000000000 */
[----:B--2---:R-:W-:-:S13]  /*0690*/  ISETP.NE.AND P0, PT, R2, 0x1, PT ;  /* 0x000000010200780c */ /* 0x004fda0003f05270 */
[----:B------:R-:W-:Y:S05]  /*06a0*/  @P0 BRA `(.L_x_10) ;  /* 0x0000000000580947 */ /* 0x000fea0003800000 */
[----:B-1----:R-:W1:Y:S01]  /*06b0*/  S2UR UR4, SR_CgaCtaId ;  /* 0x00000000000479c3 */ /* 0x002e620000008800 */
        /* <DEDUP_REMOVED lines=12> */
[----:B-1----:R2:W1:Y:S01]  /*0780*/  SYNCS.EXCH.64 URZ, [UR4+0x30], UR8 ;  /* 0x0000300804ff75b2 */ /* 0x0024620008000100 */
[----:B------:R2:W1:Y:S01]  /*0790*/  SYNCS.EXCH.64 URZ, [UR4+0x50], UR6 ;  /* 0x0000500604ff75b2 */ /* 0x0004620008000100 */
[----:B------:R2:W1:Y:S01]  /*07a0*/  SYNCS.EXCH.64 URZ, [UR4+0x38], UR8 ;  /* 0x0000380804ff75b2 */ /* 0x0004620008000100 */
[----:B------:R2:W1:Y:S01]  /*07b0*/  SYNCS.EXCH.64 URZ, [UR4+0x58], UR6 ;  /* 0x0000580604ff75b2 */ /* 0x0004620008000100 */
[----:B------:R2:W1:Y:S01]  /*07c0*/  SYNCS.EXCH.64 URZ, [UR4+0x40], UR8 ;  /* 0x0000400804ff75b2 */ /* 0x0004620008000100 */
[----:B------:R2:W1:Y:S01]  /*07d0*/  SYNCS.EXCH.64 URZ, [UR4+0x60], UR6 ;  /* 0x0000600604ff75b2 */ /* 0x0004620008000100 */
[----:B------:R2:W1:Y:S01]  /*07e0*/  SYNCS.EXCH.64 URZ, [UR4+0x48], UR8 ;  /* 0x0000480804ff75b2 */ /* 0x0004620008000100 */
[----:B------:R2:W1:Y:S02]  /*07f0*/  SYNCS.EXCH.64 URZ, [UR4+0x68], UR6 ;  /* 0x0000680604ff75b2 */ /* 0x0004640008000100 */
[----:B--2---:R-:W-:Y:S01]  /*0800*/  NOP ;  /* 0x0000000000007918 */ /* 0x004fe20000000000 */
.L_x_10:
[----:B------:R-:W2:Y:S01]  /*0810*/  SHFL.IDX PT, R2, R64, RZ, 0x1f ;  /* 0x00001fff40027589 */ /* 0x000ea200000e0000 */
[----:B------:R-:W-:Y:S01]  /*0820*/  NOP ;  /* 0x0000000000007918 */ /* 0x000fe20000000000 */
[----:B--2---:R-:W-:-:S13]  /*0830*/  ISETP.NE.AND P0, PT, R2, 0x3, PT ;  /* 0x000000030200780c */ /* 0x004fda0003f05270 */
[----:B------:R-:W-:Y:S05]  /*0840*/  @P0 BRA `(.L_x_11) ;  /* 0x0000000000300947 */ /* 0x000fea0003800000 */
[----:B-1----:R-:W1:Y:S01]  /*0850*/  S2UR UR4, SR_CgaCtaId ;  /* 0x00000000000479c3 */ /* 0x002e620000008800 */
[----:B------:R-:W-:Y:S01]  /*0860*/  UMOV UR6, 0x400 ;  /* 0x0000040000067882 */ /* 0x000fe20000000000 */
[----:B------:R-:W-:Y:S01]  /*0870*/  UMOV UR5, 0x20 ;  /* 0x0000002000057882 */ /* 0x000fe20000000000 */
[----:B------:R-:W-:Y:S01]  /*0880*/  ELECT P0, URZ, PT ;  /* 0x0000000000ff782f */ /* 0x000fe20003800000 */
[----:B-1----:R-:W-:Y:S02]  /*0890*/  ULEA UR6, UR4, UR6, 0x18 ;  /* 0x0000000604067291 */ /* 0x002fe4000f8ec0ff */
[----:B------:R-:W-:-:S04]  /*08a0*/  UIADD3 UR4, UPT, UPT, -UR5, 0x100000, URZ ;  /* 0x0010000005047890 */ /* 0x000fc8000fffe1ff */
[----:B------:R-:W-:Y:S02]  /*08b0*/  USHF.L.U32 UR5, UR4, 0xb, URZ ;  /* 0x0000000b04057899 */ /* 0x000fe400080006ff */
[----:B------:R-:W-:Y:S01]  /*08c0*/  USHF.L.U32 UR4, UR4, 0x1, URZ ;  /* 0x0000000104047899 */ /* 0x000fe200080006ff */
[----:B------:R-:W1:Y:S11]  /*08d0*/  FENCE.VIEW.ASYNC.S ;  /* 0x00000000000073c6 */ /* 0x000e760000000000 */
[----:B-1----:R2:W1:Y:S01]  /*08e0*/  SYNCS.EXCH.64 URZ, [UR6+0x70], UR4 ;  /* 0x0000700406ff75b2 */ /* 0x0024620008000100 */
[----:B------:R2:W1:Y:S02]  /*08f0*/  SYNCS.EXCH.64 URZ, [UR6+0x78], UR4 ;  /* 0x0000780406ff75b2 */ /* 0x0004640008000100 */
[----:B--2---:R-:W-:Y:S01]  /*0900*/  NOP ;  /* 0x0000000000007918 */ /* 0x004fe20000000000 */
.L_x_11:
[----:B------:R-:W2:Y:S01]  /*0910*/  SHFL.IDX PT, R2, R64, RZ, 0x1f ;  /* 0x00001fff40027589 */ /* 0x000ea200000e0000 */
[----:B------:R-:W-:Y:S01]  /*0920*/  NOP ;  /* 0x0000000000007918 */ /* 0x000fe20000000000 */
[----:B--2---:R-:W-:-:S13]  /*0930*/  ISETP.NE.AND P0, PT, R2, 0x4, PT ;  /* 0x000000040200780c */ /* 0x004fda0003f05270 */
[----:B------:R-:W-:Y:S05]  /*0940*/  @P0 BRA `(.L_x_12) ;  /* 0x00000000004c0947 */ /* 0x000fea0003800000 */
[----:B-1----:R-:W1:Y:S01]  /*0950*/  S2UR UR6, SR_CgaCtaId ;  /* 0x00000000000679c3 */ /* 0x002e620000008800 */
[----:B------:R-:W-:Y:S01]  /*0960*/  UMOV UR4, 0x1e0 ;  /* 0x000001e000047882 */ /* 0x000fe20000000000 */
[----:B------:R-:W-:Y:S01]  /*0970*/  UMOV UR5, 0x400 ;  /* 0x0000040000057882 */ /* 0x000fe20000000000 */
[----:B------:R-:W-:Y:S01]  /*0980*/  USEL UR4, UR4, 0x1a0, UP3 ;  /* 0x000001a004047887 */ /* 0x000fe20009800000 */
[----:B------:R-:W-:Y:S01]  /*0990*/  UMOV UR8, 0x1 ;  /* 0x0000000100087882 */ /* 0x000fe20000000000 */
[----:B------:R-:W-:Y:S01]  /*09a0*/  ELECT P0, URZ, PT ;  /* 0x0000000000ff782f */ /* 0x000fe20003800000 */
[----:B------:R-:W-:-:S04]  /*09b0*/  UIADD3 UR8, UPT, UPT, -UR8, 0x100000, URZ ;  /* 0x0010000008087890 */ /* 0x000fc8000fffe1ff */
[----:B------:R-:W-:Y:S02]  /*09c0*/  USHF.L.U32 UR9, UR8, 0xb, URZ ;  /* 0x0000000b08097899 */ /* 0x000fe400080006ff */
[----:B------:R-:W-:Y:S02]  /*09d0*/  USHF.L.U32 UR8, UR8, 0x1, URZ ;  /* 0x0000000108087899 */ /* 0x000fe400080006ff */
[----:B-1----:R-:W-:Y:S02]  /*09e0*/  ULEA UR6, UR6, UR5, 0x18 ;  /* 0x0000000506067291 */ /* 0x002fe4000f8ec0ff */
[----:B------:R-:W-:-:S04]  /*09f0*/  UIADD3 UR4, UPT, UPT, -UR4, 0x100000, URZ ;  /* 0x0010000004047890 */ /* 0x000fc8000fffe1ff */
[----:B------:R-:W-:Y:S02]  /*0a00*/  USHF.L.U32 UR5, UR4, 0xb, URZ ;  /* 0x0000000b04057899 */ /* 0x000fe400080006ff */
[----:B------:R-:W-:Y:S01]  /*0a10*/  USHF.L.U32 UR4, UR4, 0x1, URZ ;  /* 0x0000000104047899 */ /* 0x000fe200080006ff */
[----:B------:R-:W1:Y:S03]  /*0a20*/  FENCE.VIEW.ASYNC.S ;  /* 0x00000000000073c6 */ /* 0x000e660000000000 */
[----:B-1----:R2:W1:Y:S08]  /*0a30*/  SYNCS.EXCH.64 URZ, [UR6+0x80], UR8 ;  /* 0x0000800806ff75b2 */ /* 0x0024700008000100 */
[----:B------:R2:W1:Y:S01]  /*0a40*/  SYNCS.EXCH.64 URZ, [UR6+0x90], UR4 ;  /* 0x0000900406ff75b2 */ /* 0x0004620008000100 */
[----:B------:R2:W1:Y:S01]  /*0a50*/  SYNCS.EXCH.64 URZ, [UR6+0x88], UR8 ;  /* 0x0000880806ff75b2 */ /* 0x0004620008000100 */
[----:B------:R2:W1:Y:S02]  /*0a60*/  SYNCS.EXCH.64 URZ, [UR6+0x98], UR4 ;  /* 0x0000980406ff75b2 */ /* 0x0004640008000100 */
[----:B--2---:R-:W-:Y:S01]  /*0a70*/  NOP ;  /* 0x0000000000007918 */ /* 0x004fe20000000000 */
.L_x_12:
        /* <DEDUP_REMOVED lines=26> */
.L_x_13:
[----:B------:R-:W2:Y:S01]  /*0c20*/  SHFL.IDX PT, R2, R64, RZ, 0x1f ;  /* 0x00001fff40027589 */ /* 0x000ea200000e0000 */
[----:B------:R-:W-:Y:S01]  /*0c30*/  NOP ;  /* 0x0000000000007918 */ /* 0x000fe20000000000 */
[----:B--2---:R-:W-:-:S13]  /*0c40*/  ISETP.NE.AND P0, PT, R2, 0x3, PT ;  /* 0x000000030200780c */ /* 0x004fda0003f05270 */
[----:B------:R-:W-:Y:S05]  /*0c50*/  @P0 BRA `(.L_x_14) ;  /* 0x0000000000380947 */ /* 0x000fea0003800000 */
[----:B------:R-:W2:Y:S01]  /*0c60*/  S2UR UR5, SR_CgaCtaId ;  /* 0x00000000000579c3 */ /* 0x000ea20000008800 */
[----:B-1----:R-:W-:Y:S01]  /*0c70*/  UMOV UR4, 0x400 ;  /* 0x0000040000047882 */ /* 0x002fe20000000000 */
[----:B------:R-:W-:Y:S01]  /*0c80*/  UMOV UR6, 0x20 ;  /* 0x0000002000067882 */ /* 0x000fe20000000000 */
[----:B------:R-:W-:Y:S01]  /*0c90*/  ELECT P0, URZ, PT ;  /* 0x0000000000ff782f */ /* 0x000fe20003800000 */
[----:B------:R-:W-:-:S04]  /*0ca0*/  UIADD3 UR6, UPT, UPT, -UR6, 0x100000, URZ ;  /* 0x0010000006067890 */ /* 0x000fc8000fffe1ff */
[----:B------:R-:W-:Y:S02]  /*0cb0*/  USHF.L.U32 UR7, UR6, 0xb, URZ ;  /* 0x0000000b06077899 */ /* 0x000fe400080006ff */
[----:B------:R-:W-:Y:S02]  /*0cc0*/  USHF.L.U32 UR6, UR6, 0x1, URZ ;  /* 0x0000000106067899 */ /* 0x000fe400080006ff */
[----:B--2---:R-:W-:Y:S01]  /*0cd0*/  ULEA UR4, UR5, UR4, 0x18 ;  /* 0x0000000405047291 */ /* 0x004fe2000f8ec0ff */
[----:B------:R-:W1:Y:S11]  /*0ce0*/  FENCE.VIEW.ASYNC.S ;  /* 0x00000000000073c6 */ /* 0x000e760000000000 */
[----:B-1----:R2:W1:Y:S01]  /*0cf0*/  SYNCS.EXCH.64 URZ, [UR4+0xe0], UR6 ;  /* 0x0000e00604ff75b2 */ /* 0x0024620008000100 */
[----:B------:R2:W1:Y:S01]  /*0d00*/  SYNCS.EXCH.64 URZ, [UR4+0xf0], UR6 ;  /* 0x0000f00604ff75b2 */ /* 0x0004620008000100 */
[----:B------:R2:W1:Y:S01]  /*0d10*/  SYNCS.EXCH.64 URZ, [UR4+0xe8], UR6 ;  /* 0x0000e80604ff75b2 */ /* 0x0004620008000100 */
[----:B------:R2:W1:Y:S02]  /*0d20*/  SYNCS.EXCH.64 URZ, [UR4+0xf8], UR6 ;  /* 0x0000f80604ff75b2 */ /* 0x0004640008000100 */
[----:B--2---:R-:W-:Y:S01]  /*0d30*/  NOP ;  /* 0x0000000000007918 */ /* 0x004fe20000000000 */
.L_x_14:
[----:B-1----:R-:W1:Y:S01]  /*0d40*/  LDCU UR4, c[0x0][0x36c] ;  /* 0x00006d80ff0477ac */ /* 0x002e620008000800 */
[----:B------:R-:W-:Y:S01]  /*0d50*/  ISETP.NE.OR P3, PT, R0, 0x2, !P3 ;  /* 0x000000020000780c */ /* 0x000fe20005f65670 */
[----:B------:R-:W-:Y:S01]  /*0d60*/  NOP ;  /* 0x0000000000007918 */ /* 0x000fe20000000000 */
[----:B------:R-:W-:Y:S01]  /*0d70*/  LOP3.LUT R0, R76, 0x1f, RZ, 0xc0, !PT ;  /* 0x0000001f4c007812 */ /* 0x000fe200078ec0ff */
[----:B------:R-:W-:Y:S02]  /*0d80*/  UISETP.NE.AND UP4, UPT, UR18, URZ, UPT ;  /* 0x000000ff1200728c */ /* 0x000fe4000bf85270 */
[----:B-1----:R-:W-:-:S09]  /*0d90*/  UISETP.EQ.U32.AND UP5, UPT, UR4, 0x1, UPT ;  /* 0x000000010400788c */ /* 0x002fd2000bfa2070 */
[----:B------:R-:W-:Y:S05]  /*0da0*/  BRA.U !UP5, `(.L_x_15) ;  /* 0x000000010d087547 */ /* 0x000fea000b800000 */
[----:B---34-:R-:W-:Y:S01]  /*0db0*/  UCGABAR_ARV ;  /* 0x00000000000079c7 */ /* 0x018fe20008000000 */
[----:B------:R-:W-:Y:S05]  /*0dc0*/  BRA `(.L_x_16) ;  /* 0x0000000000047947 */ /* 0x000fea0003800000 */
.L_x_15:
[----:B---34-:R-:W-:Y:S01]  /*0dd0*/  NOP ;  /* 0x0000000000007918 */ /* 0x018fe20000000000 */
.L_x_16:
[----:B------:R-:W1:Y:S01]  /*0de0*/  S2UR UR30, SR_CTAID.X ;  /* 0x00000000001e79c3 */ /* 0x000e620000002500 */
[----:B------:R-:W-:-:S05]  /*0df0*/  CS2R.32 R66, SR_CgaSize ;  /* 0x0000000000427805 */ /* 0x000fca0000008a00 */
[----:B------:R-:W-:-:S05]  /*0e00*/  IMAD R66, R66, -0xa0, RZ ;  /* 0xffffff6042427824 */ /* 0x000fca00078e02ff */
[----:B------:R-:W-:-:S14]  /*0e10*/  R2UR UR5, R66 ;  /* 0x00000000420572ca */ /* 0x000fdc00000e0000 */
[----:B------:R-:W2:Y:S01]  /*0e20*/  LDCU UR5, c[0x0][UR5+0x2b0] ;  /* 0x00005600050577ac */ /* 0x000ea20008000800 */
[----:B------:R-:W-:-:S05]  /*0e30*/  CS2R.32 R66, SR_CgaSize ;  /* 0x0000000000427805 */ /* 0x000fca0000008a00 */
[----:B------:R-:W-:-:S05]  /*0e40*/  IMAD R66, R66, -0xa0, RZ ;  /* 0xffffff6042427824 */ /* 0x000fca00078e02ff */
[----:B------:R-:W-:-:S14]  /*0e50*/  R2UR UR4, R66 ;  /* 0x00000000420472ca */ /* 0x000fdc00000e0000 */
[----:B------:R-:W3:Y:S01]  /*0e60*/  LDCU UR4, c[0x0][UR4+0x2b4] ;  /* 0x00005680040477ac */ /* 0x000ee20008000800 */
[----:B------:R-:W4:Y:S01]  /*0e70*/  S2UR UR31, SR_CTAID.Y ;  /* 0x00000000001f79c3 */ /* 0x000f220000002600 */
[----:B------:R-:W-:-:S05]  /*0e80*/  CS2R.32 R66, SR_CgaSize ;  /* 0x0000000000427805 */ /* 0x000fca0000008a00 */
[----:B------:R-:W-:-:S05]  /*0e90*/  IMAD R66, R66, -0xa0, RZ ;  /* 0xffffff6042427824 */ /* 0x000fca00078e02ff */
[----:B------:R-:W-:-:S14]  /*0ea0*/  R2UR UR7, R66 ;  /* 0x00000000420772ca */ /* 0x000fdc00000e0000 */
[----:B------:R-:W3:Y:S01]  /*0eb0*/  LDCU UR7, c[0x0][UR7+0x2a0] ;  /* 0x00005400070777ac */ /* 0x000ee20008000800 */
[----:B------:R-:W-:-:S05]  /*0ec0*/  CS2R.32 R66, SR_CgaSize ;  /* 0x0000000000427805 */ /* 0x000fca0000008a00 */
[----:B------:R-:W-:-:S05]  /*0ed0*/  IMAD R66, R66, -0xa0, RZ ;  /* 0xffffff6042427824 */ /* 0x000fca00078e02ff */
[----:B------:R-:W-:-:S14]  /*0ee0*/  R2UR UR8, R66 ;  /* 0x00000000420872ca */ /* 0x000fdc00000e0000 */
[----:B------:R-:W3:Y:S01]  /*0ef0*/  LDCU UR8, c[0x0][UR8+0x2a4] ;  /* 0x00005480080877ac */ /* 0x000ee20008000800 */
[----:B------:R-:W3:Y:S01]  /*0f00*/  S2UR UR9, SR_CgaCtaId ;  /* 0x00000000000979c3 */ /* 0x000ee20000008800 */
[----:B------:R-:W3:Y:S01]  /*0f10*/  LDCU UR19, c[0x0][0xb24] ;  /* 0x00016480ff1377ac */ /* 0x000ee20008000800 */
[----:B------:R-:W3:Y:S01]  /*0f20*/  LDCU UR42, c[0x0][0xb24] ;  /* 0x00016480ff2a77ac */ /* 0x000ee20008000800 */
[----:B-1----:R-:W-:Y:S01]  /*0f30*/  I2FP.F32.U32 R3, UR30 ;  /* 0x0000001e00037c45 */ /* 0x002fe20008201000 */
[----:B------:R-:W1:Y:S04]  /*0f40*/  LDCU UR22, c[0x0][0xb30] ;  /* 0x00016600ff1677ac */ /* 0x000e680008000800 */
[----:B--2---:R-:W-:Y:S01]  /*0f50*/  FMUL R3, R3, UR5 ;  /* 0x0000000503037c20 */ /* 0x004fe20008400000 */
[----:B----4-:R-:W-:-:S05]  /*0f60*/  I2FP.F32.U32 R2, UR31 ;  /* 0x0000001f00027c45 */ /* 0x010fca0008201000 */
[----:B------:R-:W2:Y:S01]  /*0f70*/  F2I.U32.TRUNC.NTZ R3, R3 ;  /* 0x0000000300037305 */ /* 0x000ea2000020f000 */
[----:B---3--:R-:W-:Y:S01]  /*0f80*/  FMUL R2, R2, UR4 ;  /* 0x0000000402027c20 */ /* 0x008fe20008400000 */
[----:B------:R-:W-:-:S06]  /*0f90*/  USHF.L.U32 UR28, UR9, 0xb, URZ ;  /* 0x0000000b091c7899 */ /* 0x000fcc00080006ff */
[----:B------:R-:W3:Y:S01]  /*0fa0*/  F2I.U32.TRUNC.NTZ R2, R2 ;  /* 0x0000000200027305 */ /* 0x000ee2000020f000 */
[----:B------:R-:W-:Y:S01]  /*0fb0*/  ULOP3.LUT UR28, UR28, 0x800, URZ, 0xc0, !UPT ;  /* 0x000008001c1c7892 */ /* 0x000fe2000f8ec0ff */
[----:B--2---:R-:W-:Y:S02]  /*0fc0*/  R2UR UR4, R3 ;  /* 0x00000000030472ca */ /* 0x004fe400000e0000 */
[----:B---3--:R-:W-:Y:S02]  /*0fd0*/  R2UR UR6, R2 ;  /* 0x00000000020672ca */ /* 0x008fe400000e0000 */
[----:B------:R-:W-:-:S09]  /*0fe0*/  PRMT R2, RZ, 0x7610, R2 ;  /* 0x00007610ff027816 */ /* 0x000fd20000000002 */
[----:B------:R-:W-:-:S04]  /*0ff0*/  UIADD3 UR5, UPT, UPT, -UR4, URZ, URZ ;  /* 0x000000ff04057290 */ /* 0x000fc8000fffe1ff */
[----:B------:R-:W-:Y:S02]  /*1000*/  UIMAD UR5, UR7, UR5, UR30 ;  /* 0x00000005070572a4 */ /* 0x000fe4000f8e021e */
[----:B------:R-:W-:-:S04]  /*1010*/  UIADD3 UR4, UPT, UPT, -UR6, URZ, URZ ;  /* 0x000000ff06047290 */ /* 0x000fc8000fffe1ff */
[----:B------:R-:W-:Y:S01]  /*1020*/  IMAD.U32 R66, RZ, RZ, UR5 ;  /* 0x00000005ff427e24 */ /* 0x000fe2000f8e00ff */
[----:B------:R-:W-:-:S06]  /*1030*/  UIMAD UR4, UR8, UR4, UR31 ;  /* 0x00000004080472a4 */ /* 0x000fcc000f8e021f */
[----:B------:R-:W-:Y:S01]  /*1040*/  IMAD.U32 R65, RZ, RZ, UR4 ;  /* 0x00000004ff417e24 */ /* 0x000fe2000f8e00ff */
[----:B-1----:R-:W-:Y:S06]  /*1050*/  BRA.U UP4, `(.L_x_17) ;  /* 0x00000001042c7547 */ /* 0x002fec000b800000 */
[----:B------:R-:W-:Y:S02]  /*1060*/  R2UR UR4, R65 ;  /* 0x00000000410472ca */ /* 0x000fe400000e0000 */
[----:B------:R-:W-:-:S11]  /*1070*/  R2UR UR6, R66 ;  /* 0x00000000420672ca */ /* 0x000fd600000e0000 */
[----:B------:R-:W-:-:S04]  /*1080*/  UISETP.NE.AND UP0, UPT, UR4, URZ, UPT ;  /* 0x000000ff0400728c */ /* 0x000fc8000bf05270 */
[----:B------:R-:W-:-:S04]  /*1090*/  UISETP.EQ.OR UP0, UPT, UR6, URZ, !UP0 ;  /* 0x000000ff0600728c */ /* 0x000fc8000c702670 */
[----:B------:R-:W-:Y:S02]  /*10a0*/  USEL UR5, URZ, 0x1, !UP0 ;  /* 0x00000001ff057887 */ /* 0x000fe4000c000000 */
[----:B------:R-:W-:-:S04]  /*10b0*/  UISETP.NE.AND UP0, UPT, UR4, URZ, UPT ;  /* 0x000000ff0400728c */ /* 0x000fc8000bf05270 */
[----:B------:R-:W-:Y:S02]  /*10c0*/  USEL UR4, URZ, 0x2, UP0 ;  /* 0x00000002ff047887 */ /* 0x000fe40008000000 */
[----:B------:R-:W-:-:S04]  /*10d0*/  UISETP.NE.AND UP0, UPT, UR6, 0x1, UPT ;  /* 0x000000010600788c */ /* 0x000fc8000bf05270 */
[----:B------:R-:W-:-:S04]  /*10e0*/  USEL UR4, UR4, 0x2, UP0 ;  /* 0x0000000204047887 */ /* 0x000fc80008000000 */
[----:B------:R-:W-:-:S06]  /*10f0*/  UIADD3 UR4, UPT, UPT, UR5, UR4, URZ ;  /* 0x0000000405047290 */ /* 0x000fcc000fffe0ff */
[----:B------:R-:W-:-:S07]  /*1100*/  IMAD.U32 R2, RZ, RZ, UR4 ;  /* 0x00000004ff027e24 */ /* 0x000fce000f8e00ff */
.L_x_17:
[----:B------:R-:W1:Y:S01]  /*1110*/  S2UR UR36, SR_CTAID.Z ;  /* 0x00000000002479c3 */ /* 0x000e620000002700 */
[----:B------:R-:W-:-:S09]  /*1120*/  UISETP.GE.AND UP0, UPT, UR19, 0x1, UPT ;  /* 0x000000011300788c */ /* 0x000fd2000bf06270 */
[----:B------:R-:W-:Y:S05]  /*1130*/  BRA.U !UP0, `(.L_x_18) ;  /* 0x0000000108d47547 */ /* 0x000fea000b800000 */
[----:B------:R-:W2:Y:S01]  /*1140*/  LDCU.128 UR12, c[0x0][0xb10] ;  /* 0x00016200ff0c77ac */ /* 0x000ea20008000c00 */
[----:B------:R-:W3:Y:S01]  /*1150*/  LDCU UR20, c[0x0][0xb0c] ;  /* 0x00016180ff1477ac */ /* 0x000ee20008000800 */
[----:B------:R-:W4:Y:S01]  /*1160*/  LDCU UR6, c[0x0][0x370] ;  /* 0x00006e00ff0677ac */ /* 0x000f220008000800 */
[----:B------:R-:W1:Y:S01]  /*1170*/  LDCU UR7, c[0x0][0x374] ;  /* 0x00006e80ff0777ac */ /* 0x000e620008000800 */
[----:B------:R-:W1:Y:S01]  /*1180*/  LDCU UR21, c[0x0][0xb20] ;  /* 0x00016400ff1577ac */ /* 0x000e620008000800 */
[----:B--2---:R-:W-:Y:S02]  /*1190*/  UIMAD.WIDE.U32 UR4, UR30, UR12, URZ ;  /* 0x0000000c1e0472a5 */ /* 0x004fe4000f8e00ff */
[----:B---3--:R-:W-:Y:S01]  /*11a0*/  UISETP.NE.AND UP0, UPT, UR20, 0x1, UPT ;  /* 0x000000011400788c */ /* 0x008fe2000bf05270 */
[----:B------:R-:W2:Y:S01]  /*11b0*/  LDCU.64 UR8, c[0x0][0xb28] ;  /* 0x00016500ff0877ac */ /* 0x000ea20008000a00 */
[----:B----4-:R-:W-:-:S03]  /*11c0*/  UIMAD.WIDE.U32 UR10, UR6, UR12, URZ ;  /* 0x0000000c060a72a5 */ /* 0x010fc6000f8e00ff */
[----:B------:R-:W-:Y:S01]  /*11d0*/  UMOV UR4, UR5 ;  /* 0x0000000500047c82 */ /* 0x000fe20008000000 */
[----:B------:R-:W-:Y:S02]  /*11e0*/  UISETP.NE.AND UP2, UPT, UR19, 0x1, UPT ;  /* 0x000000011300788c */ /* 0x000fe4000bf45270 */
[----:B------:R-:W-:Y:S01]  /*11f0*/  USHF.R.U32.HI UR4, URZ, UR13, UR4 ;  /* 0x0000000dff047299 */ /* 0x000fe20008011604 */
[----:B------:R-:W-:Y:S01]  /*1200*/  UMOV UR10, UR11 ;  /* 0x0000000b000a7c82 */ /* 0x000fe20008000000 */
[----:B------:R-:W-:Y:S02]  /*1210*/  UIMAD.WIDE.U32 UR16, UR31, UR15, URZ ;  /* 0x0000000f1f1072a5 */ /* 0x000fe4000f8e00ff */
[----:B------:R-:W-:Y:S02]  /*1220*/  USEL UR5, UR30, UR4, !UP0 ;  /* 0x000000041e057287 */ /* 0x000fe4000c000000 */
[----:B------:R-:W-:Y:S02]  /*1230*/  @UP0 USHF.R.U32.HI UR6, URZ, UR13, UR10 ;  /* 0x0000000dff060299 */ /* 0x000fe4000801160a */
[----:B------:R-:W-:-:S02]  /*1240*/  UISETP.NE.AND UP0, UPT, UR14, 0x1, UPT ;  /* 0x000000010e00788c */ /* 0x000fc4000bf05270 */
[----:B-1----:R-:W-:Y:S02]  /*1250*/  UIMAD.WIDE.U32 UR10, UR7, UR15, URZ ;  /* 0x0000000f070a72a5 */ /* 0x002fe4000f8e00ff */
[----:B--2---:R-:W-:Y:S01]  /*1260*/  UIMAD.WIDE.U32 UR12, UR6, UR8, URZ ;  /* 0x00000008060c72a5 */ /* 0x004fe2000f8e00ff */
[----:B------:R-:W-:Y:S02]  /*1270*/  UMOV UR4, UR17 ;  /* 0x0000001100047c82 */ /* 0x000fe40008000000 */
[----:B------:R-:W-:Y:S02]  /*1280*/  USHF.R.U32.HI UR4, URZ, UR21, UR4 ;  /* 0x00000015ff047299 */ /* 0x000fe40008011604 */
[----:B------:R-:W-:Y:S02]  /*1290*/  UMOV UR10, UR11 ;  /* 0x0000000b000a7c82 */ /* 0x000fe40008000000 */
[----:B------:R-:W-:Y:S01]  /*12a0*/  UMOV UR12, UR13 ;  /* 0x0000000d000c7c82 */ /* 0x000fe20008000000 */
[----:B------:R-:W-:-:S02]  /*12b0*/  @UP0 USHF.R.U32.HI UR7, URZ, UR21, UR10 ;  /* 0x00000015ff070299 */ /* 0x000fc4000801160a */
[----:B------:R-:W-:Y:S02]  /*12c0*/  USEL UR4, UR31, UR4, !UP0 ;  /* 0x000000041f047287 */ /* 0x000fe4000c000000 */
[----:B------:R-:W-:Y:S02]  /*12d0*/  UIMAD.WIDE.U32 UR10, UR7, UR8, URZ ;  /* 0x00000008070a72a5 */ /* 0x000fe4000f8e00ff */
[----:B------:R-:W-:Y:S02]  /*12e0*/  @UP2 USHF.R.U32.HI UR6, URZ, UR9, UR12 ;  /* 0x00000009ff062299 */ /* 0x000fe4000801160c */
[----:B------:R-:W-:-:S03]  /*12f0*/  UIMAD.WIDE.U32 UR12, UR4, UR8, URZ ;  /* 0x00000008040c72a5 */ /* 0x000fc6000f8e00ff */
[----:B------:R-:W-:Y:S02]  /*1300*/  UMOV UR10, UR11 ;  /* 0x0000000b000a7c82 */ /* 0x000fe40008000000 */
[----:B------:R-:W-:Y:S02]  /*1310*/  @UP2 USHF.R.U32.HI UR7, URZ, UR9, UR10 ;  /* 0x00000009ff072299 */ /* 0x000fe4000801160a */
[----:B------:R-:W-:Y:S02]  /*1320*/  UIMAD UR10, UR6, UR19, URZ ;  /* 0x00000013060a72a4 */ /* 0x000fe4000f8e02ff */
[----:B------:R-:W-:-:S04]  /*1330*/  UIMAD UR7, UR7, UR19, URZ ;  /* 0x00000013070772a4 */ /* 0x000fc8000f8e02ff */
[----:B------:R-:W-:-:S03]  /*1340*/  UISETP.GE.AND UP0, UPT, UR4, UR7, UPT ;  /* 0x000000070400728c */ /* 0x000fc6000bf06270 */
[----:B------:R-:W-:Y:S01]  /*1350*/  UMOV UR7, UR13 ;  /* 0x0000000d00077c82 */ /* 0x000fe20008000000 */
[----:B------:R-:W-:Y:S02]  /*1360*/  UISETP.GE.OR UP0, UPT, UR5, UR10, UP0 ;  /* 0x0000000a0500728c */ /* 0x000fe40008706670 */
[----:B------:R-:W-:Y:S02]  /*1370*/  UIMAD.WIDE.U32 UR10, UR5, UR8, URZ ;  /* 0x00000008050a72a5 */ /* 0x000fe4000f8e00ff */
[----:B------:R-:W-:Y:S02]  /*1380*/  USHF.R.U32.HI UR7, URZ, UR9, UR7 ;  /* 0x00000009ff077299 */ /* 0x000fe40008011607 */
[----:B------:R-:W-:Y:S02]  /*1390*/  UIADD3 UR10, UPT, UPT, -UR4, URZ, URZ ;  /* 0x000000ff040a7290 */ /* 0x000fe4000fffe1ff */
[----:B------:R-:W-:Y:S02]  /*13a0*/  USEL UR7, UR4, UR7, !UP2 ;  /* 0x0000000704077287 */ /* 0x000fe4000d000000 */
[----:B------:R-:W-:Y:S01]  /*13b0*/  UIMAD UR10, UR14, UR10, UR31 ;  /* 0x0000000a0e0a72a4 */ /* 0x000fe2000f8e021f */
[----:B------:R-:W-:Y:S01]  /*13c0*/  @!UP0 UMOV UR8, UR11 ;  /* 0x0000000b00088c82 */ /* 0x000fe20008000000 */
[----:B------:R-:W-:-:S02]  /*13d0*/  UIADD3 UR11, UPT, UPT, -UR5, URZ, URZ ;  /* 0x000000ff050b7290 */ /* 0x000fc4000fffe1ff */
[----:B------:R-:W-:Y:S02]  /*13e0*/  @!UP0 USHF.R.U32.HI UR8, URZ, UR9, UR8 ;  /* 0x00000009ff088299 */ /* 0x000fe40008011608 */
[----:B------:R-:W-:Y:S02]  /*13f0*/  UIADD3 UR9, UPT, UPT, -UR7, URZ, URZ ;  /* 0x000000ff07097290 */ /* 0x000fe4000fffe1ff */
[----:B------:R-:W-:Y:S02]  /*1400*/  @!UP0 USEL UR8, UR5, UR8, !UP2 ;  /* 0x0000000805088287 */ /* 0x000fe4000d000000 */
[----:B------:R-:W-:Y:S02]  /*1410*/  UIMAD UR9, UR19, UR9, UR4 ;  /* 0x00000009130972a4 */ /* 0x000fe4000f8e0204 */
[----:B------:R-:W-:Y:S02]  /*1420*/  @!UP0 UIADD3 UR7, UPT, UPT, UR7, -UR8, URZ ;  /* 0x8000000807078290 */ /* 0x000fe4000fffe0ff */
[----:B------:R-:W-:-:S02]  /*1430*/  @!UP0 UIMAD UR6, UR9, UR6, UR8 ;  /* 0x00000006090682a4 */ /* 0x000fc4000f8e0208 */
[----:B------:R-:W-:Y:S02]  /*1440*/  @!UP0 UIMAD UR4, UR7, UR19, UR5 ;  /* 0x00000013070482a4 */ /* 0x000fe4000f8e0205 */
[----:B------:R-:W-:Y:S02]  /*1450*/  UIMAD UR30, UR20, UR11, UR30 ;  /* 0x0000000b141e72a4 */ /* 0x000fe4000f8e021e */
[----:B------:R-:W-:Y:S01]  /*1460*/  UIMAD UR31, UR4, UR14, UR10 ;  /* 0x0000000e041f72a4 */ /* 0x000fe2000f8e020a */
[----:B------:R-:W-:Y:S02]  /*1470*/  @!UP0 UMOV UR5, UR6 ;  /* 0x0000000600058c82 */ /* 0x000fe40008000000 */
[----:B------:R-:W-:-:S12]  /*1480*/  UIMAD UR30, UR5, UR20, UR30 ;  /* 0x00000014051e72a4 */ /* 0x000fd8000f8e021e */
.L_x_18:
[----:B------:R-:W-:-:S09]  /*1490*/  UISETP.NE.AND UP0, UPT, UR22, 0x1, UPT ;  /* 0x000000011600788c */ /* 0x000fd2000bf05270 */
[----:B------:R-:W-:Y:S05]  /*14a0*/  BRA.U UP0, `(.L_x_19) ;  /* 0x0000000100407547 */ /* 0x000fea000b800000 */
[----:B------:R-:W2:Y:S01]  /*14b0*/  LDCU.128 UR8, c[0x0][0xb10] ;  /* 0x00016200ff0877ac */ /* 0x000ea20008000c00 */
[----:B------:R-:W3:Y:S01]  /*14c0*/  LDCU UR12, c[0x0][0xb0c] ;  /* 0x00016180ff0c77ac */ /* 0x000ee20008000800 */
[----:B------:R-:W4:Y:S01]  /*14d0*/  LDCU UR13, c[0x0][0xb20] ;  /* 0x00016400ff0d77ac */ /* 0x000f220008000800 */
[----:B--2---:R-:W-:Y:S02]  /*14e0*/  UIMAD.WIDE.U32 UR4, UR30, UR8, URZ ;  /* 0x000000081e0472a5 */ /* 0x004fe4000f8e00ff */
[----:B------:R-:W-:Y:S02]  /*14f0*/  UIMAD.WIDE.U32 UR6, UR31, UR11, URZ ;  /* 0x0000000b1f0672a5 */ /* 0x000fe4000f8e00ff */
[----:B---3--:R-:W-:Y:S02]  /*1500*/  UISETP.NE.AND UP0, UPT, UR12, 0x1, UPT ;  /* 0x000000010c00788c */ /* 0x008fe4000bf05270 */
[----:B------:R-:W-:-:S03]  /*1510*/  USHF.R.U32.HI UR5, URZ, UR9, UR5 ;  /* 0x00000009ff057299 */ /* 0x000fc60008011605 */
[----:B------:R-:W-:Y:S01]  /*1520*/  UMOV UR4, UR7 ;  /* 0x0000000700047c82 */ /* 0x000fe20008000000 */
[----:B------:R-:W-:Y:S02]  /*1530*/  USEL UR5, UR30, UR5, !UP0 ;  /* 0x000000051e057287 */ /* 0x000fe4000c000000 */
[----:B------:R-:W-:Y:S02]  /*1540*/  UISETP.NE.AND UP0, UPT, UR10, 0x1, UPT ;  /* 0x000000010a00788c */ /* 0x000fe4000bf05270 */
[----:B----4-:R-:W-:-:S04]  /*1550*/  USHF.R.U32.HI UR4, URZ, UR13, UR4 ;  /* 0x0000000dff047299 */ /* 0x010fc80008011604 */
[----:B------:R-:W-:-:S04]  /*1560*/  USEL UR4, UR31, UR4, !UP0 ;  /* 0x000000041f047287 */ /* 0x000fc8000c000000 */
[----:B------:R-:W-:Y:S02]  /*1570*/  UIADD3 UR6, UPT, UPT, UR5, -UR4, URZ ;  /* 0x8000000405067290 */ /* 0x000fe4000fffe0ff */
[----:B------:R-:W-:Y:S02]  /*1580*/  UIADD3 UR4, UPT, UPT, -UR5, UR4, URZ ;  /* 0x0000000405047290 */ /* 0x000fe4000fffe1ff */
[----:B------:R-:W-:Y:S02]  /*1590*/  UIMAD UR31, UR6, UR10, UR31 ;  /* 0x0000000a061f72a4 */ /* 0x000fe4000f8e021f */
[----:B------:R-:W-:-:S12]  /*15a0*/  UIMAD UR30, UR4, UR12, UR30 ;  /* 0x0000000c041e72a4 */ /* 0x000fd8000f8e021e */
.L_x_19:
[----:B------:R-:W-:Y:S01]  /*15b0*/  UISETP.NE.AND UP0, UPT, UR18, 0x2, UPT ;  /* 0x000000021200788c */ /* 0x000fe2000bf05270 */
[----:B------:R-:W-:Y:S09]  /*15c0*/  BRA.U !UP5, `(.L_x_20) ;  /* 0x000000010d0c7547 */ /* 0x000ff2000b800000 */
[----:B------:R-:W-:Y:S01]  /*15d0*/  UCGABAR_WAIT ;  /* 0x0000000000007dc7 */ /* 0x000fe20008000000 */
[----:B------:R-:W-:Y:S01]  /*15e0*/  CCTL.IVALL ;  /* 0x00000000ff00798f */ /* 0x000fe20002000000 */
[----:B------:R-:W-:Y:S05]  /*15f0*/  BRA `(.L_x_21) ;  /* 0x0000000000047947 */ /* 0x000fea0003800000 */
.L_x_20:
[----:B------:R-:W-:Y:S06]  /*1600*/  BAR.SYNC.DEFER_BLOCKING 0x0 ;  /* 0x0000000000007b1d */ /* 0x000fec0000010000 */
.L_x_21:
[----:B------:R-:W-:Y:S05]  /*1610*/  BRA.U UP0, `(.L_x_22) ;  /* 0x0000001100a47547 */ /* 0x000fea000b800000 */
[----:B------:R-:W2:Y:S01]  /*1620*/  LDCU UR6, c[0x0][0x38c] ;  /* 0x00007180ff0677ac */ /* 0x000ea20008000800 */
[----:B------:R-:W3:Y:S01]  /*1630*/  S2UR UR8, SR_CgaCtaId ;  /* 0x00000000000879c3 */ /* 0x000ee20000008800 */
[----:B------:R-:W-:Y:S01]  /*1640*/  PLOP3.LUT P1, PT, PT, PT, UP3, 0x80, 0x8 ;  /* 0x000000000008781c */ /* 0x000fe20003f2f038 */
[----:B------:R-:W-:Y:S01]  /*1650*/  IMAD.MOV.U32 R12, RZ, RZ, 0x1 ;  /* 0x00000001ff0c7424 */ /* 0x000fe200078e00ff */
[----:B------:R-:W-:Y:S01]  /*1660*/  UMOV UR7, 0x400 ;  /* 0x0000040000077882 */ /* 0x000fe20000000000 */
[----:B------:R-:W-:Y:S01]  /*1670*/  UISETP.NE.AND UP1, UPT, UR18, URZ, UPT ;  /* 0x000000ff1200728c */ /* 0x000fe2000bf25270 */
[----:B------:R-:W-:Y:S01]  /*1680*/  ISETP.EQ.OR P2, PT, R0, RZ, P3 ;  /* 0x000000ff0000720c */ /* 0x000fe20001f42670 */
[----:B------:R-:W-:Y:S01]  /*1690*/  USEL UR24, URZ, 0x1, UP6 ;  /* 0x00000001ff187887 */ /* 0x000fe2000b000000 */
[----:B------:R-:W-:Y:S02]  /*16a0*/  PLOP3.LUT P1, PT, P1, PT, PT, 0x8, 0x80 ;  /* 0x000000000080781c */ /* 0x000fe40000f2e170 */
[----:B------:R-:W-:Y:S01]  /*16b0*/  CS2R R10, SRZ ;  /* 0x00000000000a7805 */ /* 0x000fe2000001ff00 */
[----:B------:R-:W-:Y:S01]  /*16c0*/  IMAD.MOV.U32 R9, RZ, RZ, RZ ;  /* 0x000000ffff097224 */ /* 0x000fe200078e00ff */
[----:B------:R-:W4:Y:S01]  /*16d0*/  LDCU UR40, c[0x0][0x370] ;  /* 0x00006e00ff2877ac */ /* 0x000f220008000800 */
[----:B------:R-:W-:Y:S01]  /*16e0*/  IMAD.MOV.U32 R8, RZ, RZ, 0x1 ;  /* 0x00000001ff087424 */ /* 0x000fe200078e00ff */
[----:B------:R-:W1:Y:S01]  /*16f0*/  LDCU.64 UR26, c[0x0][0x348] ;  /* 0x00006900ff1a77ac */ /* 0x000e620008000a00 */
[----:B--2---:R-:W-:-:S02]  /*1700*/  UIADD3 UR5, UPT, UPT, UR6, 0x1f, URZ ;  /* 0x0000001f06057890 */ /* 0x004fc4000fffe0ff */
[----:B------:R-:W-:Y:S02]  /*1710*/  USHF.R.U32.HI UR45, URZ, 0x5, UR28 ;  /* 0x00000005ff2d7899 */ /* 0x000fe4000801161c */
[----:B------:R-:W-:Y:S02]  /*1720*/  USHF.R.S32.HI UR4, URZ, 0x1f, UR5 ;  /* 0x0000001fff047899 */ /* 0x000fe40008011405 */
[----:B---3--:R-:W-:Y:S02]  /*1730*/  ULEA UR7, UR8, UR7, 0x18 ;  /* 0x0000000708077291 */ /* 0x008fe4000f8ec0ff */
[----:B------:R-:W-:Y:S02]  /*1740*/  ULEA.HI UR4, UR4, UR5, URZ, 0x5 ;  /* 0x0000000504047291 */ /* 0x000fe4000f8f28ff */
[----:B------:R-:W-:Y:S02]  /*1750*/  UIADD3 UR5, UPT, UPT, UR6, -0x1, URZ ;  /* 0xffffffff06057890 */ /* 0x000fe4000fffe0ff */
[----:B------:R-:W-:-:S02]  /*1760*/  USHF.R.S32.HI UR43, URZ, 0x5, UR4 ;  /* 0x00000005ff2b7899 */ /* 0x000fc40008011404 */
[----:B------:R-:W-:Y:S02]  /*1770*/  UISETP.GE.U32.AND UP2, UPT, UR5, -0x3f, UPT ;  /* 0xffffffc10500788c */ /* 0x000fe4000bf46070 */
[----:B------:R-:W-:Y:S02]  /*1780*/  UISETP.LT.U32.AND UP0, UPT, UR43, 0x3, UPT ;  /* 0x000000032b00788c */ /* 0x000fe4000bf01070 */
[----:B------:R-:W-:Y:S02]  /*1790*/  ULEA UR29, UR28, UR7, 0x2 ;  /* 0x000000071c1d7291 */ /* 0x000fe4000f8e10ff */
[----:B------:R-:W-:Y:S02]  /*17a0*/  USEL UR41, UR43, 0x3, UP0 ;  /* 0x000000032b297887 */ /* 0x000fe40008000000 */
[----:B------:R-:W-:Y:S02]  /*17b0*/  UIADD3 UR46, UPT, UPT, UR6, 0x3e, URZ ;  /* 0x0000003e062e7890 */ /* 0x000fe4000fffe0ff */
[----:B------:R-:W-:-:S02]  /*17c0*/  UIADD3 UR21, UPT, UPT, UR41, -0x1, URZ ;  /* 0xffffffff29157890 */ /* 0x000fc4000fffe0ff */
[----:B------:R-:W-:Y:S01]  /*17d0*/  @UP2 UIADD3 UR21, UPT, UPT, UR41, URZ, URZ ;  /* 0x000000ff29152290 */ /* 0x000fe2000fffe0ff */
[----:B------:R-:W2:Y:S01]  /*17e0*/  LDCU UR39, c[0x0][0x374] ;  /* 0x00006e80ff2777ac */ /* 0x000ea20008000800 */
[----:B------:R-:W-:Y:S02]  /*17f0*/  USEL UR24, UR24, 0x2, UP1 ;  /* 0x0000000218187887 */ /* 0x000fe40008800000 */
[----:B------:R-:W-:Y:S02]  /*1800*/  UIADD3 UR29, UPT, UPT, UR29, 0xe800, URZ ;  /* 0x0000e8001d1d7890 */ /* 0x000fe4000fffe0ff */
[----:B------:R-:W-:Y:S02]  /*1810*/  UIADD3 UR44, UPT, UPT, UR43, -UR41, URZ ;  /* 0x800000292b2c7290 */ /* 0x000fe4000fffe0ff */
[----:B------:R-:W-:Y:S01]  /*1820*/  UIADD3 UR21, UPT, UPT, UR21, 0x1, URZ ;  /* 0x0000000115157890 */ /* 0x000fe2000fffe0ff */
[----:B-1--4-:R-:W-:-:S11]  /*1830*/  UMOV UR5, URZ ;  /* 0x000000ff00057c82 */ /* 0x012fd60008000000 */
.L_x_42:
[----:B-1----:R-:W1:Y:S02]  /*1840*/  S2UR UR4, SR_CgaCtaId ;  /* 0x00000000000479c3 */ /* 0x002e640000008800 */
[----:B-1----:R-:W-:-:S09]  /*1850*/  UISETP.NE.AND UP0, UPT, UR4, URZ, UPT ;  /* 0x000000ff0400728c */ /* 0x002fd2000bf05270 */
[----:B------:R-:W-:Y:S05]  /*1860*/  BRA.U UP0, `(.L_x_23) ;  /* 0x0000000100287547 */ /* 0x000fea000b800000 */
[----:B------:R-:W-:Y:S02]  /*1870*/  LEA R0, R9, UR7, 0x3 ;  /* 0x0000000709007c11 */ /* 0x000fe4000f8e18ff */
[----:B------:R-:W-:-:S04]  /*1880*/  SHF.L.U32 R3, R8, 0x1f, RZ ;  /* 0x0000001f08037819 */ /* 0x000fc800000006ff */
[----:B------:R-:W1:Y:S02]  /*1890*/  SYNCS.PHASECHK.TRANS64.TRYWAIT P0, [R0+URZ+0xf0], R3 ;  /* 0x0000f003000075a7 */ /* 0x000e6400080011ff */
[----:B-1----:R-:W-:Y:S05]  /*18a0*/  @!P0 BRA `(.L_x_24) ;  /* 0x0000007000508947 */ /* 0x002fea0003800000 */
.L_x_137:
[----:B------:R3:W-:Y:S01]  /*18b0*/  SYNCS.ARRIVE.TRANS64.A1T0 RZ, [R0+URZ+0xe0], RZ ;  /* 0x0000e0ff00ff79a7 */ /* 0x0007e200081000ff */
[----:B------:R-:W-:-:S05]  /*18c0*/  VIADD R9, R9, 0x1 ;  /* 0x0000000109097836 */ /* 0x000fca0000000000 */
[----:B------:R-:W-:-:S04]  /*18d0*/  ISETP.NE.AND P0, PT, R9, 0x2, PT ;  /* 0x000000020900780c */ /* 0x000fc80003f05270 */
[----:B-1----:R-:W-:Y:S02]  /*18e0*/  SEL R3, RZ, 0x1, P0 ;  /* 0x00000001ff037807 */ /* 0x002fe40000000000 */
[----:B------:R-:W-:Y:S02]  /*18f0*/  SEL R9, R9, RZ, P0 ;  /* 0x000000ff09097207 */ /* 0x000fe40000000000 */
[----:B------:R-:W-:-:S07]  /*1900*/  LOP3.LUT R8, R8, R3, RZ, 0x3c, !PT ;  /* 0x0000000308087212 */ /* 0x000fce00078e3cff */
.L_x_23:
[----:B------:R-:W-:Y:S01]  /*1910*/  ULEA UR4, UR5, UR7, 0x3 ;  /* 0x0000000705047291 */ /* 0x000fe2000f8e18ff */
[----:B---3--:R-:W-:Y:S01]  /*1920*/  SHF.L.U32 R0, R12, 0x1f, RZ ;  /* 0x0000001f0c007819 */ /* 0x008fe200000006ff */
[----:B------:R-:W-:Y:S02]  /*1930*/  UISETP.GE.U32.AND UP0, UPT, UR46, 0x3f, UPT ;  /* 0x0000003f2e00788c */ /* 0x000fe4000bf06070 */
[----:B------:R-:W-:Y:S02]  /*1940*/  USHF.L.U32 UR35, UR30, 0x6, URZ ;  /* 0x000000061e237899 */ /* 0x000fe400080006ff */
[----:B------:R-:W-:Y:S01]  /*1950*/  ULEA UR19, UR31, UR45, 0x7 ;  /* 0x0000002d1f137291 */ /* 0x000fe2000f8e38ff */
[----:B------:R-:W-:Y:S02]  /*1960*/  UMOV UR13, URZ ;  /* 0x000000ff000d7c82 */ /* 0x000fe40008000000 */
[----:B------:R1:W3:Y:S02]  /*1970*/  SYNCS.PHASECHK.TRANS64.TRYWAIT P0, [UR4+0x18], R0 ;  /* 0x00001800ff0075a7 */ /* 0x0002e40008001104 */
[----:B------:R-:W-:Y:S07]  /*1980*/  BRA.U !UP0, `(.L_x_25) ;  /* 0x0000000108c07547 */ /* 0x000fee000b800000 */
[----:B------:R-:W-:Y:S01]  /*1990*/  UMOV UR6, URZ ;  /* 0x000000ff00067c82 */ /* 0x000fe20008000000 */
[----:B------:R-:W-:-:S05]  /*19a0*/  UMOV UR4, UR5 ;  /* 0x0000000500047c82 */ /* 0x000fca0008000000 */
.L_x_31:
[----:B------:R-:W-:Y:S01]  /*19b0*/  ULEA UR33, UR4, UR7, 0x3 ;  /* 0x0000000704217291 */ /* 0x000fe2000f8e18ff */
[----:B---3--:R-:W-:Y:S01]  /*19c0*/  @!P3 MOV R2, 0x6000 ;  /* 0x000060000002b802 */ /* 0x008fe20000000f00 */
[----:B-1-34-:R-:W-:Y:S10]  /*19d0*/  @P0 BRA `(.L_x_26) ;  /* 0x00000000000c0947 */ /* 0x01aff40003800000 */
[----:B------:R-:W-:-:S04]  /*19e0*/  SHF.L.U32 R3, R12, 0x1f, RZ ;  /* 0x0000001f0c037819 */ /* 0x000fc800000006ff */
[----:B------:R-:W3:Y:S02]  /*19f0*/  SYNCS.PHASECHK.TRANS64.TRYWAIT P0, [UR33+0x18], R3 ;  /* 0x00001803ff0075a7 */ /* 0x000ee40008001121 */
[----:B---3--:R-:W-:Y:S05]  /*1a00*/  @!P0 BRA `(.L_x_27) ;  /* 0x00000070000c8947 */ /* 0x008fea0003800000 */
.L_x_26:
[----:B------:R3:W-:Y:S01]  /*1a10*/  @!P3 SYNCS.ARRIVE.TRANS64 RZ, [UR33], R2 ;  /* 0x00000002ffffb9a7 */ /* 0x0007e20008000021 */
[----:B------:R-:W-:-:S04]  /*1a20*/  ULOP3.LUT UR5, UR24, 0x2, URZ, 0xfc, !UPT ;  /* 0x0000000218057892 */ /* 0x000fc8000f8efcff */
[----:B------:R-:W-:-:S09]  /*1a30*/  UISETP.NE.AND UP0, UPT, UR5, 0x2, UPT ;  /* 0x000000020500788c */ /* 0x000fd2000bf05270 */
[----:B------:R-:W-:Y:S05]  /*1a40*/  BRA.U UP0, `(.L_x_28) ;  /* 0x0000000100047547 */ /* 0x000fea000b800000 */
[----:B--2---:R-:W-:Y:S05]  /*1a50*/  BPT.TRAP 0x1 ;  /* 0x000000040000795c */ /* 0x004fea0000300000 */
.L_x_28:
[----:B------:R-:W-:Y:S04]  /*1a60*/  BSSY.RECONVERGENT B0, `(.L_x_29) ;  /* 0x0000003000007945 */ /* 0x000fe80003800200 */
[----:B------:R-:W-:Y:S05]  /*1a70*/  @P2 BRA `(.L_x_30) ;  /* 0x0000000000042947 */ /* 0x000fea0003800000 */
[----:B--2---:R-:W-:Y:S05]  /*1a80*/  BPT.TRAP 0x1 ;  /* 0x000000040000795c */ /* 0x004fea0000300000 */
.L_x_30:
[----:B--2---:R-:W-:Y:S05]  /*1a90*/  BSYNC.RECONVERGENT B0 ;  /* 0x0000000000007941 */ /* 0x004fea0003800200 */
.L_x_29:
[----:B------:R-:W-:Y:S02]  /*1aa0*/  UIADD3 UR5, UPT, UPT, UR4, 0x1, URZ ;  /* 0x0000000104057890 */ /* 0x000fe4000fffe0ff */
[----:B------:R-:W-:Y:S02]  /*1ab0*/  ULEA UR32, UR4, UR7, 0xd ;  /* 0x0000000704207291 */ /* 0x000fe4000f8e68ff */
[----:B------:R-:W-:Y:S02]  /*1ac0*/  UISETP.NE.AND UP0, UPT, UR5, 0x3, UPT ;  /* 0x000000030500788c */ /* 0x000fe4000bf05270 */
[----:B------:R-:W-:Y:S02]  /*1ad0*/  USHF.L.U32 UR34, UR6, 0x5, URZ ;  /* 0x0000000506227899 */ /* 0x000fe400080006ff */
[----:B------:R-:W-:Y:S02]  /*1ae0*/  USEL UR9, URZ, 0x1, UP0 ;  /* 0x00000001ff097887 */ /* 0x000fe40008000000 */
[----:B------:R-:W-:-:S02]  /*1af0*/  USEL UR5, UR5, URZ, UP0 ;  /* 0x000000ff05057287 */ /* 0x000fc40008000000 */
[----:B------:R-:W-:Y:S02]  /*1b00*/  ULEA UR4, UR4, UR28, 0xc ;  /* 0x0000001c04047291 */ /* 0x000fe4000f8e60ff */
[----:B------:R-:W-:Y:S01]  /*1b10*/  ULEA UR8, UR5, UR7, 0x3 ;  /* 0x0000000705087291 */ /* 0x000fe2000f8e18ff */
[----:B------:R-:W-:Y:S01]  /*1b20*/  LOP3.LUT R12, R12, UR9, RZ, 0x3c, !PT ;  /* 0x000000090c0c7c12 */ /* 0x000fe2000f8e3cff */
[----:B------:R-:W-:Y:S02]  /*1b30*/  UIADD3 UR6, UPT, UPT, UR6, 0x1, URZ ;  /* 0x0000000106067890 */ /* 0x000fe4000fffe0ff */
[----:B------:R-:W-:Y:S01]  /*1b40*/  UIADD3 UR10, UP1, UPT, UR26, 0x80, URZ ;  /* 0x000000801a0a7890 */ /* 0x000fe2000ff3e0ff */
[----:B-1----:R-:W-:Y:S01]  /*1b50*/  SHF.L.U32 R0, R12, 0x1f, RZ ;  /* 0x0000001f0c007819 */ /* 0x002fe200000006ff */
[----:B------:R-:W-:Y:S02]  /*1b60*/  ULEA UR4, UR4, UR7, 0x2 ;  /* 0x0000000704047291 */ /* 0x000fe4000f8e10ff */
[----:B------:R-:W-:Y:S01]  /*1b70*/  UIADD3.X UR11, UPT, UPT, URZ, UR27, URZ, UP1, !UPT ;  /* 0x0000001bff0b7290 */ /* 0x000fe20008ffe4ff */
[----:B------:R4:W1:Y:S01]  /*1b80*/  SYNCS.PHASECHK.TRANS64.TRYWAIT P0, [UR8+0x18], R0 ;  /* 0x00001800ff0075a7 */ /* 0x0008620008001108 */
[----:B------:R-:W-:-:S02]  /*1b90*/  UIADD3 UR8, UP0, UPT, UR26, 0x180, URZ ;  /* 0x000001801a087890 */ /* 0x000fc4000ff1e0ff */
[----:B------:R-:W-:Y:S02]  /*1ba0*/  UIADD3 UR32, UPT, UPT, UR32, 0x8800, URZ ;  /* 0x0000880020207890 */ /* 0x000fe4000fffe0ff */
[----:B------:R-:W-:Y:S02]  /*1bb0*/  UIADD3.X UR9, UPT, UPT, URZ, UR27, URZ, UP0, !UPT ;  /* 0x0000001bff097290 */ /* 0x000fe400087fe4ff */
[----:B------:R-:W-:Y:S02]  /*1bc0*/  UISETP.NE.AND UP0, UPT, UR6, UR21, UPT ;  /* 0x000000150600728c */ /* 0x000fe4000bf05270 */
[----:B------:R-:W-:Y:S01]  /*1bd0*/  UIADD3 UR16, UPT, UPT, UR4, 0xe800, URZ ;  /* 0x0000e80004107890 */ /* 0x000fe2000fffe0ff */
[----:B------:R-:W-:Y:S01]  /*1be0*/  UMOV UR12, 0x0 ;  /* 0x00000000000c7882 */ /* 0x000fe20000000000 */
[----:B------:R-:W-:Y:S01]  /*1bf0*/  UMOV UR13, 0x10000000 ;  /* 0x10000000000d7882 */ /* 0x000fe20000000000 */
[----:B------:R-:W-:Y:S01]  /*1c00*/  UMOV UR4, 0x30000 ;  /* 0x0003000000047882 */ /* 0x000fe20000000000 */
[----:B------:R-:W-:Y:S01]  /*1c10*/  UMOV UR20, UR36 ;  /* 0x0000002400147c82 */ /* 0x000fe20008000000 */
[----:B------:R-:W-:Y:S01]  /*1c20*/  UMOV UR17, UR33 ;  /* 0x0000002100117c82 */ /* 0x000fe20008000000 */
[----:B------:R-:W-:Y:S01]  /*1c30*/  UMOV UR18, UR34 ;  /* 0x0000002200127c82 */ /* 0x000fe20008000000 */
[----:B------:R-:W-:Y:S02]  /*1c40*/  UTMALDG.3D [UR32], [UR10], desc[UR12] ;  /* 0x00000c200a0075b4 */ /* 0x000fe40008011000 */
[----:B------:R2:W-:Y:S02]  /*1c50*/  UTMALDG.3D.MULTICAST [UR16], [UR8], UR4, desc[UR12] ;  /* 0x00000c10080073b4 */ /* 0x0005e40008011804 */
[----:B--2---:R-:W-:Y:S01]  /*1c60*/  UMOV UR13, UR21 ;  /* 0x00000015000d7c82 */ /* 0x004fe20008000000 */
[----:B------:R-:W-:Y:S01]  /*1c70*/  UMOV UR4, UR5 ;  /* 0x0000000500047c82 */ /* 0x000fe20008000000 */
[----:B------:R-:W-:Y:S05]  /*1c80*/  BRA.U UP0, `(.L_x_31) ;  /* 0xfffffffd00487547 */ /* 0x000fea000b83ffff */
.L_x_25:
[----:B------:R-:W-:Y:S01]  /*1c90*/  ULEA UR4, UR5, UR7, 0x3 ;  /* 0x0000000705047291 */ /* 0x000fe2000f8e18ff */
[----:B-1--4-:R-:W-:Y:S01]  /*1ca0*/  SHF.L.U32 R0, R12, 0x1f, RZ ;  /* 0x0000001f0c007819 */ /* 0x012fe200000006ff */
[----:B------:R-:W-:Y:S01]  /*1cb0*/  @!P1 SYNCS.ARRIVE.TRANS64.A1T0 RZ, [UR7+0x78], RZ ;  /* 0x000078ffffff99a7 */ /* 0x000fe20008100007 */
[----:B------:R-:W-:-:S06]  /*1cc0*/  UISETP.GT.AND UP0, UPT, UR43, UR41, UPT ;  /* 0x000000292b00728c */ /* 0x000fcc000bf04270 */
[----:B---3--:R1:W3:Y:S03]  /*1cd0*/  SYNCS.PHASECHK.TRANS64.TRYWAIT P0, [UR4+0x18], R0 ;  /* 0x00001800ff0075a7 */ /* 0x0082e60008001104 */
[----:B------:R-:W-:Y:S05]  /*1ce0*/  BRA.U !UP0, `(.L_x_32) ;  /* 0x0000000108bc7547 */ /* 0x000fea000b800000 */
[----:B------:R-:W-:Y:S01]  /*1cf0*/  UIADD3 UR25, UPT, UPT, UR44, UR13, URZ ;  /* 0x0000000d2c197290 */ /* 0x000fe2000fffe0ff */
[----:B------:R-:W-:-:S11]  /*1d00*/  UMOV UR4, UR5 ;  /* 0x0000000500047c82 */ /* 0x000fd60008000000 */
.L_x_38:
[----:B------:R-:W-:Y:S01]  /*1d10*/  ULEA UR9, UR4, UR7, 0x3 ;  /* 0x0000000704097291 */ /* 0x000fe2000f8e18ff */
[----:B---3--:R-:W-:Y:S01]  /*1d20*/  @!P3 MOV R2, 0x6000 ;  /* 0x000060000002b802 */ /* 0x008fe20000000f00 */
[----:B-1-3--:R-:W-:Y:S10]  /*1d30*/  @P0 BRA `(.L_x_33) ;  /* 0x00000000000c0947 */ /* 0x00aff40003800000 */
[----:B------:R-:W-:-:S04]  /*1d40*/  SHF.L.U32 R3, R12, 0x1f, RZ ;  /* 0x0000001f0c037819 */ /* 0x000fc800000006ff */
[----:B------:R-:W3:Y:S02]  /*1d50*/  SYNCS.PHASECHK.TRANS64.TRYWAIT P0, [UR9+0x18], R3 ;  /* 0x00001803ff0075a7 */ /* 0x000ee40008001109 */
[----:B---3--:R-:W-:Y:S05]  /*1d60*/  @!P0 BRA `(.L_x_34) ;  /* 0x0000006c004c8947 */ /* 0x008fea0003800000 */
.L_x_33:
[----:B------:R3:W-:Y:S01]  /*1d70*/  @!P3 SYNCS.ARRIVE.TRANS64 RZ, [UR9], R2 ;  /* 0x00000002ffffb9a7 */ /* 0x0007e20008000009 */
[----:B------:R-:W-:-:S04]  /*1d80*/  ULOP3.LUT UR5, UR24, 0x2, URZ, 0xfc, !UPT ;  /* 0x0000000218057892 */ /* 0x000fc8000f8efcff */
[----:B------:R-:W-:-:S09]  /*1d90*/  UISETP.NE.AND UP0, UPT, UR5, 0x2, UPT ;  /* 0x000000020500788c */ /* 0x000fd2000bf05270 */
[----:B------:R-:W-:Y:S05]  /*1da0*/  BRA.U UP0, `(.L_x_35) ;  /* 0x0000000100047547 */ /* 0x000fea000b800000 */
[----:B--2---:R-:W-:Y:S05]  /*1db0*/  BPT.TRAP 0x1 ;  /* 0x000000040000795c */ /* 0x004fea0000300000 */
.L_x_35:
[----:B------:R-:W-:Y:S04]  /*1dc0*/  BSSY.RECONVERGENT B0, `(.L_x_36) ;  /* 0x0000003000007945 */ /* 0x000fe80003800200 */
[----:B------:R-:W-:Y:S05]  /*1dd0*/  @P2 BRA `(.L_x_37) ;  /* 0x0000000000042947 */ /* 0x000fea0003800000 */
[----:B--2---:R-:W-:Y:S05]  /*1de0*/  BPT.TRAP 0x1 ;  /* 0x000000040000795c */ /* 0x004fea0000300000 */
.L_x_37:
[----:B--2---:R-:W-:Y:S05]  /*1df0*/  BSYNC.RECONVERGENT B0 ;  /* 0x0000000000007941 */ /* 0x004fea0003800200 */
.L_x_36:
[----:B------:R-:W-:Y:S02]  /*1e00*/  UIADD3 UR5, UPT, UPT, UR4, 0x1, URZ ;  /* 0x0000000104057890 */ /* 0x000fe4000fffe0ff */
[----:B------:R-:W-:Y:S02]  /*1e10*/  UIADD3 UR14, UP1, UPT, UR26, 0x80, URZ ;  /* 0x000000801a0e7890 */ /* 0x000fe4000ff3e0ff */
[----:B------:R-:W-:Y:S02]  /*1e20*/  UISETP.NE.AND UP0, UPT, UR5, 0x3, UPT ;  /* 0x000000030500788c */ /* 0x000fe4000bf05270 */
[----:B------:R-:W-:Y:S02]  /*1e30*/  USHF.L.U32 UR10, UR13, 0x5, URZ ;  /* 0x000000050d0a7899 */ /* 0x000fe400080006ff */
[----:B------:R-:W-:Y:S02]  /*1e40*/  USEL UR8, URZ, 0x1, UP0 ;  /* 0x00000001ff087887 */ /* 0x000fe40008000000 */
[----:B------:R-:W-:-:S02]  /*1e50*/  USEL UR5, UR5, URZ, UP0 ;  /* 0x000000ff05057287 */ /* 0x000fc40008000000 */
[----:B------:R-:W-:Y:S02]  /*1e60*/  UIADD3 UR22, UP0, UPT, UR26, 0x180, URZ ;  /* 0x000001801a167890 */ /* 0x000fe4000ff1e0ff */
[----:B------:R-:W-:Y:S01]  /*1e70*/  LOP3.LUT R12, R12, UR8, RZ, 0x3c, !PT ;  /* 0x000000080c0c7c12 */ /* 0x000fe2000f8e3cff */
[----:B------:R-:W-:Y:S02]  /*1e80*/  ULEA UR8, UR4, UR7, 0xd ;  /* 0x0000000704087291 */ /* 0x000fe4000f8e68ff */
[----:B------:R-:W-:Y:S01]  /*1e90*/  ULEA UR6, UR5, UR7, 0x3 ;  /* 0x0000000705067291 */ /* 0x000fe2000f8e18ff */
[----:B-1----:R-:W-:Y:S01]  /*1ea0*/  SHF.L.U32 R0, R12, 0x1f, RZ ;  /* 0x0000001f0c007819 */ /* 0x002fe200000006ff */
[----:B------:R-:W-:Y:S02]  /*1eb0*/  UIADD3 UR8, UPT, UPT, UR8, 0x8800, URZ ;  /* 0x0000880008087890 */ /* 0x000fe4000fffe0ff */
[----:B------:R-:W-:Y:S02]  /*1ec0*/  UIADD3.X UR15, UPT, UPT, URZ, UR27, URZ, UP1, !UPT ;  /* 0x0000001bff0f7290 */ /* 0x000fe40008ffe4ff */
[----:B------:R-:W-:-:S02]  /*1ed0*/  ULEA UR16, UR4, UR29, 0xe ;  /* 0x0000001d04107291 */ /* 0x000fc4000f8e70ff */
[----:B------:R-:W-:Y:S01]  /*1ee0*/  UIADD3.X UR23, UPT, UPT, URZ, UR27, URZ, UP0, !UPT ;  /* 0x0000001bff177290 */ /* 0x000fe200087fe4ff */
[----:B------:R4:W1:Y:S01]  /*1ef0*/  SYNCS.PHASECHK.TRANS64.TRYWAIT P0, [UR6+0x18], R0 ;  /* 0x00001800ff0075a7 */ /* 0x0008620008001106 */
[----:B------:R-:W-:Y:S01]  /*1f00*/  UMOV UR30, 0x0 ;  /* 0x00000000001e7882 */ /* 0x000fe20000000000 */
[----:B------:R-:W-:Y:S01]  /*1f10*/  UMOV UR31, 0x10000000 ;  /* 0x10000000001f7882 */ /* 0x000fe20000000000 */
[----:B------:R-:W-:Y:S01]  /*1f20*/  UMOV UR11, UR35 ;  /* 0x00000023000b7c82 */ /* 0x000fe20008000000 */
[----:B------:R-:W-:Y:S01]  /*1f30*/  UMOV UR12, UR36 ;  /* 0x00000024000c7c82 */ /* 0x000fe20008000000 */
[----:B------:R-:W-:Y:S01]  /*1f40*/  UMOV UR6, 0x30000 ;  /* 0x0003000000067882 */ /* 0x000fe20000000000 */
[----:B------:R-:W-:Y:S01]  /*1f50*/  UMOV UR20, UR36 ;  /* 0x0000002400147c82 */ /* 0x000fe20008000000 */
[----:B------:R-:W-:Y:S01]  /*1f60*/  UMOV UR17, UR9 ;  /* 0x0000000900117c82 */ /* 0x000fe20008000000 */
[----:B------:R-:W-:Y:S01]  /*1f70*/  UMOV UR18, UR10 ;  /* 0x0000000a00127c82 */ /* 0x000fe20008000000 */
[----:B------:R4:W-:Y:S01]  /*1f80*/  UTMALDG.3D [UR8], [UR14], desc[UR30] ;  /* 0x00001e080e0075b4 */ /* 0x0009e20008011000 */
[----:B------:R-:W-:Y:S01]  /*1f90*/  UIADD3 UR13, UPT, UPT, UR13, 0x1, URZ ;  /* 0x000000010d0d7890 */ /* 0x000fe2000fffe0ff */
[----:B------:R-:W-:-:S03]  /*1fa0*/  UMOV UR4, UR5 ;  /* 0x0000000500047c82 */ /* 0x000fc60008000000 */
[----:B------:R-:W-:Y:S01]  /*1fb0*/  UISETP.NE.AND UP0, UPT, UR13, UR25, UPT ;  /* 0x000000190d00728c */ /* 0x000fe2000bf05270 */
[----:B------:R4:W-:Y:S08]  /*1fc0*/  UTMALDG.3D.MULTICAST [UR16], [UR22], UR6, desc[UR30] ;  /* 0x00001e10160073b4 */ /* 0x0009f00008011806 */
[----:B----4-:R-:W-:Y:S05]  /*1fd0*/  BRA.U UP0, `(.L_x_38) ;  /* 0xfffffffd004c7547 */ /* 0x010fea000b83ffff */
.L_x_32:
[C---:B------:R-:W-:Y:S01]  /*1fe0*/  LEA R3, R11.reuse, UR7, 0x3 ;  /* 0x000000070b037c11 */ /* 0x040fe2000f8e18ff */
[----:B------:R-:W-:Y:S01]  /*1ff0*/  NOP ;  /* 0x0000000000007918 */ /* 0x000fe20000000000 */
[----:B-1----:R-:W-:Y:S02]  /*2000*/  SHF.L.U32 R0, R10, 0x1f, RZ ;  /* 0x0000001f0a007819 */ /* 0x002fe400000006ff */
[----:B------:R-:W-:Y:S02]  /*2010*/  LEA R5, R11, UR7, 0x4 ;  /* 0x000000070b057c11 */ /* 0x000fe4000f8e20ff */
[----:B---3--:R-:W1:Y:S02]  /*2020*/  SYNCS.PHASECHK.TRANS64.TRYWAIT P0, [R3+URZ+0x80], R0 ;  /* 0x00008000030075a7 */ /* 0x008e6400080011ff */
[----:B-1----:R-:W-:Y:S05]  /*2030*/  @!P0 BRA `(.L_x_39) ;  /* 0x0000006800b08947 */ /* 0x002fea0003800000 */
.L_x_140:
[----:B------:R-:W3:Y:S01]  /*2040*/  LDS.128 R4, [R5+0x110] ;  /* 0x0001100005047984 */ /* 0x000ee20000000c00 */
[----:B------:R-:W-:Y:S01]  /*2050*/  UISETP.GE.AND UP0, UPT, UR42, 0x1, UPT ;  /* 0x000000012a00788c */ /* 0x000fe2000bf06270 */
[----:B------:R-:W-:Y:S01]  /*2060*/  @!PT LDS RZ, [RZ] ;  /* 0x00000000fffff984 */ /* 0x000fe20000000800 */
[----:B------:R-:W-:Y:S01]  /*2070*/  @!PT LDS RZ, [RZ] ;  /* 0x00000000fffff984 */ /* 0x000fe20000000800 */
[----:B------:R-:W-:Y:S01]  /*2080*/  @!PT LDS RZ, [RZ] ;  /* 0x00000000fffff984 */ /* 0x000fe20000000800 */
[----:B------:R-:W-:Y:S01]  /*2090*/  @!PT LDS RZ, [RZ] ;  /* 0x00000000fffff984 */ /* 0x000fe20000000800 */
[----:B------:R4:W-:Y:S06]  /*20a0*/  MEMBAR.ALL.CTA ;  /* 0x0000000000007992 */ /* 0x0009ec0000008000 */
[----:B----4-:R-:W4:Y:S01]  /*20b0*/  FENCE.VIEW.ASYNC.S ;  /* 0x00000000000073c6 */ /* 0x010f220000000000 */
[----:B---3--:R-:W-:-:S13]  /*20c0*/  LOP3.LUT P0, RZ, R6, 0x1, RZ, 0xc0, !PT ;  /* 0x0000000106ff7812 */ /* 0x008fda000780c0ff */
[----:B----4-:R-:W-:Y:S01]  /*20d0*/  VOTEU.ANY UP1, P0 ;  /* 0x0000000000ff7886 */ /* 0x010fe20000020100 */
[----:B------:R-:W-:-:S13]  /*20e0*/  PLOP3.LUT P0, PT, PT, PT, UP1, 0x80, 0x8 ;  /* 0x000000000008781c */ /* 0x000fda0003f0f018 */
[----:B-1----:R-:W-:Y:S02]  /*20f0*/  @P0 LOP3.LUT R0, R5, 0xffff, RZ, 0xc0, !PT ;  /* 0x0000ffff05000812 */ /* 0x002fe400078ec0ff */
[----:B------:R-:W-:Y:S02]  /*2100*/  @P0 MOV R2, R4 ;  /* 0x0000000400020202 */ /* 0x000fe40000000f00 */
[----:B------:R-:W-:Y:S01]  /*2110*/  @P0 R2UR UR6, R0 ;  /* 0x00000000000602ca */ /* 0x000fe200000e0000 */
[----:B------:R-:W-:Y:S01]  /*2120*/  VIADD R0, R3, 0x90 ;  /* 0x0000009003007836 */ /* 0x000fe20000000000 */
[----:B------:R-:W-:Y:S02]  /*2130*/  @P0 SHF.R.U32.HI R4, RZ, 0x10, R5 ;  /* 0x00000010ff040819 */ /* 0x000fe40000011605 */
[----:B------:R-:W-:Y:S02]  /*2140*/  @P0 R2UR UR8, R2 ;  /* 0x00000000020802ca */ /* 0x000fe400000e0000 */
[----:B------:R-:W-:-:S02]  /*2150*/  PRMT R0, RZ, 0x654, R0 ;  /* 0x00000654ff007816 */ /* 0x000fc40000000000 */
[----:B------:R-:W-:Y:S02]  /*2160*/  @P0 R2UR UR4, R4 ;  /* 0x00000000040402ca */ /* 0x000fe400000e0000 */
[----:B------:R1:W-:Y:S03]  /*2170*/  SYNCS.ARRIVE.TRANS64.RED.A1T0 RZ, [R0+URZ], RZ ;  /* 0x000000ff00ff79a7 */ /* 0x0003e600081004ff */
[----:B------:R-:W-:-:S04]  /*2180*/  @UP1 UMOV UR37, UR6 ;  /* 0x0000000600251c82 */ /* 0x000fc80008000000 */
[----:B------:R-:W-:-:S04]  /*2190*/  @UP1 UMOV UR38, UR8 ;  /* 0x0000000800261c82 */ /* 0x000fc80008000000 */
[----:B------:R-:W-:Y:S01]  /*21a0*/  @UP1 UMOV UR36, UR4 ;  /* 0x0000000400241c82 */ /* 0x000fe20008000000 */
[----:B------:R-:W-:Y:S05]  /*21b0*/  BRA.U !UP0, `(.L_x_40) ;  /* 0x0000000108d47547 */ /* 0x000fea000b800000 */
[----:B------:R-:W2:Y:S01]  /*21c0*/  LDCU.128 UR12, c[0x0][0xb10] ;  /* 0x00016200ff0c77ac */ /* 0x000ea20008000c00 */
[----:B------:R-:W3:Y:S01]  /*21d0*/  LDCU UR25, c[0x0][0xb20] ;  /* 0x00016400ff1977ac */ /* 0x000ee20008000800 */
[----:B------:R-:W4:Y:S01]  /*21e0*/  LDCU UR20, c[0x0][0xb0c] ;  /* 0x00016180ff1477ac */ /* 0x000f220008000800 */
[----:B------:R-:W1:Y:S01]  /*21f0*/  LDCU.64 UR10, c[0x0][0xb28] ;  /* 0x00016500ff0a77ac */ /* 0x000e620008000a00 */
[----:B------:R-:W-:Y:S02]  /*2200*/  UISETP.NE.AND UP3, UPT, UR42, 0x1, UPT ;  /* 0x000000012a00788c */ /* 0x000fe4000bf65270 */
[----:B--2---:R-:W-:Y:S02]  /*2210*/  UIMAD.WIDE.U32 UR16, UR39, UR15, URZ ;  /* 0x0000000f271072a5 */ /* 0x004fe4000f8e00ff */
[----:B------:R-:W-:Y:S02]  /*2220*/  UIMAD.WIDE.U32 UR8, UR40, UR12, URZ ;  /* 0x0000000c280872a5 */ /* 0x000fe4000f8e00ff */
[----:B------:R-:W-:-:S02]  /*2230*/  UISETP.NE.AND UP0, UPT, UR14, 0x1, UPT ;  /* 0x000000010e00788c */ /* 0x000fc4000bf05270 */
[----:B------:R-:W-:Y:S01]  /*2240*/  UIMAD.WIDE.U32 UR22, UR37, UR15, URZ ;  /* 0x0000000f251672a5 */ /* 0x000fe2000f8e00ff */
[----:B------:R-:W-:Y:S02]  /*2250*/  UMOV UR16, UR17 ;  /* 0x0000001100107c82 */ /* 0x000fe40008000000 */
[----:B------:R-:W-:Y:S01]  /*2260*/  UMOV UR8, UR9 ;  /* 0x0000000900087c82 */ /* 0x000fe20008000000 */
[----:B---3--:R-:W-:Y:S02]  /*2270*/  USHF.R.U32.HI UR16, URZ, UR25, UR16 ;  /* 0x00000019ff107299 */ /* 0x008fe40008011610 */
[----:B----4-:R-:W-:Y:S02]  /*2280*/  UISETP.NE.AND UP2, UPT, UR20, 0x1, UPT ;  /* 0x000000011400788c */ /* 0x010fe4000bf45270 */
[----:B------:R-:W-:Y:S02]  /*2290*/  USHF.R.U32.HI UR8, URZ, UR13, UR8 ;  /* 0x0000000dff087299 */ /* 0x000fe40008011608 */
[----:B------:R-:W-:-:S02]  /*22a0*/  USEL UR6, UR39, UR16, !UP0 ;  /* 0x0000001027067287 */ /* 0x000fc4000c000000 */
[----:B------:R-:W-:Y:S02]  /*22b0*/  USEL UR8, UR40, UR8, !UP2 ;  /* 0x0000000828087287 */ /* 0x000fe4000d000000 */
[----:B-1----:R-:W-:Y:S01]  /*22c0*/  UIMAD.WIDE.U32 UR16, UR6, UR10, URZ ;  /* 0x0000000a061072a5 */ /* 0x002fe2000f8e00ff */
[----:B------:R-:W-:Y:S01]  /*22d0*/  UMOV UR4, UR23 ;  /* 0x0000001700047c82 */ /* 0x000fe20008000000 */
[----:B------:R-:W-:Y:S02]  /*22e0*/  UIMAD.WIDE.U32 UR18, UR38, UR12, URZ ;  /* 0x0000000c261272a5 */ /* 0x000fe4000f8e00ff */
[----:B------:R-:W-:-:S03]  /*22f0*/  UIMAD.WIDE.U32 UR22, UR8, UR10, URZ ;  /* 0x0000000a081672a5 */ /* 0x000fc6000f8e00ff */
[----:B------:R-:W-:Y:S01]  /*2300*/  UMOV UR16, UR17 ;  /* 0x0000001100107c82 */ /* 0x000fe20008000000 */
[----:B------:R-:W-:Y:S02]  /*2310*/  USHF.R.U32.HI UR4, URZ, UR25, UR4 ;  /* 0x00000019ff047299 */ /* 0x000fe40008011604 */
[----:B------:R-:W-:Y:S01]  /*2320*/  @UP3 USHF.R.U32.HI UR6, URZ, UR11, UR16 ;  /* 0x0000000bff063299 */ /* 0x000fe20008011610 */
[----:B------:R-:W-:Y:S01]  /*2330*/  UMOV UR18, UR19 ;  /* 0x0000001300127c82 */ /* 0x000fe20008000000 */
[----:B------:R-:W-:Y:S01]  /*2340*/  UMOV UR22, UR23 ;  /* 0x0000001700167c82 */ /* 0x000fe20008000000 */
[----:B------:R-:W-:Y:S02]  /*2350*/  USHF.R.U32.HI UR13, URZ, UR13, UR18 ;  /* 0x0000000dff0d7299 */ /* 0x000fe40008011612 */
[----:B------:R-:W-:Y:S02]  /*2360*/  USEL UR4, UR37, UR4, !UP0 ;  /* 0x0000000425047287 */ /* 0x000fe4000c000000 */
[----:B------:R-:W-:-:S02]  /*2370*/  @UP3 USHF.R.U32.HI UR8, URZ, UR11, UR22 ;  /* 0x0000000bff083299 */ /* 0x000fc40008011616 */
[----:B------:R-:W-:Y:S02]  /*2380*/  UIMAD UR9, UR42, UR6, URZ ;  /* 0x000000062a0972a4 */ /* 0x000fe4000f8e02ff */
[----:B------:R-:W-:Y:S02]  /*2390*/  USEL UR6, UR38, UR13, !UP2 ;  /* 0x0000000d26067287 */ /* 0x000fe4000d000000 */
[----:B------:R-:W-:Y:S02]  /*23a0*/  UIMAD UR12, UR42, UR8, URZ ;  /* 0x000000082a0c72a4 */ /* 0x000fe4000f8e02ff */
[----:B------:R-:W-:Y:S02]  /*23b0*/  UISETP.GE.AND UP0, UPT, UR4, UR9, UPT ;  /* 0x000000090400728c */ /* 0x000fe4000bf06270 */
[----:B------:R-:W-:Y:S02]  /*23c0*/  UIMAD.WIDE.U32 UR16, UR4, UR10, URZ ;  /* 0x0000000a041072a5 */ /* 0x000fe4000f8e00ff */
[----:B------:R-:W-:-:S02]  /*23d0*/  UISETP.GE.OR UP0, UPT, UR6, UR12, UP0 ;  /* 0x0000000c0600728c */ /* 0x000fc40008706670 */
[----:B------:R-:W-:Y:S02]  /*23e0*/  UIMAD.WIDE.U32 UR12, UR6, UR10, URZ ;  /* 0x0000000a060c72a5 */ /* 0x000fe4000f8e00ff */
[----:B------:R-:W-:Y:S01]  /*23f0*/  UIADD3 UR15, UPT, UPT, -UR4, URZ, URZ ;  /* 0x000000ff040f7290 */ /* 0x000fe2000fffe1ff */
[----:B------:R-:W-:Y:S01]  /*2400*/  UMOV UR10, UR17 ;  /* 0x00000011000a7c82 */ /* 0x000fe20008000000 */
[----:B------:R-:W-:Y:S02]  /*2410*/  UIADD3 UR12, UPT, UPT, -UR6, URZ, URZ ;  /* 0x000000ff060c7290 */ /* 0x000fe4000fffe1ff */
[----:B------:R-:W-:-:S03]  /*2420*/  USHF.R.U32.HI UR10, URZ, UR11, UR10 ;  /* 0x0000000bff0a7299 */ /* 0x000fc6000801160a */
[----:B------:R-:W-:Y:S01]  /*2430*/  @!UP0 UMOV UR9, UR13 ;  /* 0x0000000d00098c82 */ /* 0x000fe20008000000 */
[----:B------:R-:W-:Y:S02]  /*2440*/  UIMAD UR15, UR14, UR15, UR37 ;  /* 0x0000000f0e0f72a4 */ /* 0x000fe4000f8e0225 */
[----:B------:R-:W-:Y:S02]  /*2450*/  USEL UR10, UR4, UR10, !UP3 ;  /* 0x0000000a040a7287 */ /* 0x000fe4000d800000 */
[----:B------:R-:W-:Y:S02]  /*2460*/  @!UP0 USHF.R.U32.HI UR9, URZ, UR11, UR9 ;  /* 0x0000000bff098299 */ /* 0x000fe40008011609 */
[----:B------:R-:W-:Y:S02]  /*2470*/  UIADD3 UR11, UPT, UPT, -UR10, URZ, URZ ;  /* 0x000000ff0a0b7290 */ /* 0x000fe4000fffe1ff */
[----:B------:R-:W-:Y:S02]  /*2480*/  @!UP0 USEL UR9, UR6, UR9, !UP3 ;  /* 0x0000000906098287 */ /* 0x000fe4000d800000 */
[----:B------:R-:W-:-:S02]  /*2490*/  UIMAD UR11, UR42, UR11, UR4 ;  /* 0x0000000b2a0b72a4 */ /* 0x000fc4000f8e0204 */
[----:B------:R-:W-:Y:S02]  /*24a0*/  @!UP0 UIADD3 UR10, UPT, UPT, UR10, -UR9, URZ ;  /* 0x800000090a0a8290 */ /* 0x000fe4000fffe0ff */
[----:B------:R-:W-:Y:S02]  /*24b0*/  @!UP0 UIMAD UR9, UR11, UR8, UR9 ;  /* 0x000000080b0982a4 */ /* 0x000fe4000f8e0209 */
[----:B------:R-:W-:Y:S02]  /*24c0*/  @!UP0 UIMAD UR4, UR42, UR10, UR6 ;  /* 0x0000000a2a0482a4 */ /* 0x000fe4000f8e0206 */
[----:B------:R-:W-:Y:S02]  /*24d0*/  UIMAD UR8, UR20, UR12, UR38 ;  /* 0x0000000c140872a4 */ /* 0x000fe4000f8e0226 */
[----:B------:R-:W-:Y:S01]  /*24e0*/  UIMAD UR37, UR4, UR14, UR15 ;  /* 0x0000000e042572a4 */ /* 0x000fe2000f8e020f */
[----:B------:R-:W-:Y:S02]  /*24f0*/  @!UP0 UMOV UR6, UR9 ;  /* 0x0000000900068c82 */ /* 0x000fe40008000000 */
[----:B------:R-:W-:-:S12]  /*2500*/  UIMAD UR38, UR6, UR20, UR8 ;  /* 0x00000014062672a4 */ /* 0x000fd8000f8e0208 */
.L_x_40:
[----:B------:R-:W3:Y:S02]  /*2510*/  LDCU UR4, c[0x0][0xb30] ;  /* 0x00016600ff0477ac */ /* 0x000ee40008000800 */
[----:B---3--:R-:W-:-:S09]  /*2520*/  UISETP.NE.AND UP0, UPT, UR4, 0x1, UPT ;  /* 0x000000010400788c */ /* 0x008fd2000bf05270 */
[----:B------:R-:W-:Y:S05]  /*2530*/  BRA.U UP0, `(.L_x_41) ;  /* 0x0000000100447547 */ /* 0x000fea000b800000 */
[----:B------:R-:W3:Y:S01]  /*2540*/  LDCU.128 UR12, c[0x0][0xb10] ;  /* 0x00016200ff0c77ac */ /* 0x000ee20008000c00 */
[----:B------:R-:W4:Y:S01]  /*2550*/  LDCU UR16, c[0x0][0xb0c] ;  /* 0x00016180ff1077ac */ /* 0x000f220008000800 */
[----:B------:R-:W1:Y:S01]  /*2560*/  LDCU UR17, c[0x0][0xb20] ;  /* 0x00016400ff1177ac */ /* 0x000e620008000800 */
[----:B---3--:R-:W-:Y:S02]  /*2570*/  UIMAD.WIDE.U32 UR10, UR38, UR12, URZ ;  /* 0x0000000c260a72a5 */ /* 0x008fe4000f8e00ff */
[----:B------:R-:W-:Y:S02]  /*2580*/  UIMAD.WIDE.U32 UR8, UR37, UR15, URZ ;  /* 0x0000000f250872a5 */ /* 0x000fe4000f8e00ff */
[----:B----4-:R-:W-:Y:S02]  /*2590*/  UISETP.NE.AND UP2, UPT, UR16, 0x1, UPT ;  /* 0x000000011000788c */ /* 0x010fe4000bf45270 */
[----:B------:R-:W-:Y:S01]  /*25a0*/  UISETP.NE.AND UP0, UPT, UR14, 0x1, UPT ;  /* 0x000000010e00788c */ /* 0x000fe2000bf05270 */
[----:B------:R-:W-:-:S02]  /*25b0*/  UMOV UR6, UR11 ;  /* 0x0000000b00067c82 */ /* 0x000fc40008000000 */
[----:B------:R-:W-:Y:S01]  /*25c0*/  UMOV UR4, UR9 ;  /* 0x0000000900047c82 */ /* 0x000fe20008000000 */
[----:B------:R-:W-:Y:S02]  /*25d0*/  USHF.R.U32.HI UR6, URZ, UR13, UR6 ;  /* 0x0000000dff067299 */ /* 0x000fe40008011606 */
[----:B-1----:R-:W-:Y:S02]  /*25e0*/  USHF.R.U32.HI UR4, URZ, UR17, UR4 ;  /* 0x00000011ff047299 */ /* 0x002fe40008011604 */
[----:B------:R-:W-:Y:S02]  /*25f0*/  USEL UR6, UR38, UR6, !UP2 ;  /* 0x0000000626067287 */ /* 0x000fe4000d000000 */
[----:B------:R-:W-:-:S04]  /*2600*/  USEL UR4, UR37, UR4, !UP0 ;  /* 0x0000000425047287 */ /* 0x000fc8000c000000 */
[----:B------:R-:W-:Y:S02]  /*2610*/  UIADD3 UR8, UPT, UPT, UR6, -UR4, URZ ;  /* 0x8000000406087290 */ /* 0x000fe4000fffe0ff */
[----:B------:R-:W-:Y:S02]  /*2620*/  UIADD3 UR4, UPT, UPT, -UR6, UR4, URZ ;  /* 0x0000000406047290 */ /* 0x000fe4000fffe1ff */
[----:B------:R-:W-:Y:S02]  /*2630*/  UIMAD UR37, UR8, UR14, UR37 ;  /* 0x0000000e082572a4 */ /* 0x000fe4000f8e0225 */
[----:B------:R-:W-:-:S12]  /*2640*/  UIMAD UR38, UR4, UR16, UR38 ;  /* 0x00000010042672a4 */ /* 0x000fd8000f8e0226 */
.L_x_41:
[----:B------:R-:W-:Y:S01]  /*2650*/  VIADD R11, R11, 0x1 ;  /* 0x000000010b0b7836 */ /* 0x000fe20000000000 */
[----:B------:R-:W-:Y:S02]  /*2660*/  R2UR UR6, R66 ;  /* 0x00000000420672ca */ /* 0x000fe400000e0000 */
[----:B------:R-:W-:Y:S02]  /*2670*/  R2UR UR4, R65 ;  /* 0x00000000410472ca */ /* 0x000fe400000e0000 */
[C---:B------:R-:W-:Y:S02]  /*2680*/  ISETP.NE.AND P0, PT, R11.reuse, 0x2, PT ;  /* 0x000000020b00780c */ /* 0x040fe40003f05270 */
[----:B------:R-:W-:Y:S02]  /*2690*/  PLOP3.LUT P1, PT, PT, PT, PT, 0x80, 0x8 ;  /* 0x000000000008781c */ /* 0x000fe40003f2f070 */
[----:B------:R-:W-:Y:S02]  /*26a0*/  SEL R3, RZ, 0x1, P0 ;  /* 0x00000001ff037807 */ /* 0x000fe40000000000 */
[----:B------:R-:W-:-:S02]  /*26b0*/  SEL R11, R11, RZ, P0 ;  /* 0x000000ff0b0b7207 */ /* 0x000fc40000000000 */
[----:B------:R-:W-:Y:S01]  /*26c0*/  LOP3.LUT R10, R10, R3, RZ, 0x3c, !PT ;  /* 0x000000030a0a7212 */ /* 0x000fe200078e3cff */
[----:B------:R-:W-:Y:S02]  /*26d0*/  UIADD3 UR30, UPT, UPT, UR38, UR6, URZ ;  /* 0x00000006261e7290 */ /* 0x000fe4000fffe0ff */
[----:B------:R-:W-:Y:S01]  /*26e0*/  UIADD3 UR31, UPT, UPT, UR37, UR4, URZ ;  /* 0x00000004251f7290 */ /* 0x000fe2000fffe0ff */
[----:B------:R-:W-:Y:S11]  /*26f0*/  BRA.U UP1, `(.L_x_42) ;  /* 0xfffffff101507547 */ /* 0x000ff6000b83ffff */
[----:B------:R-:W-:Y:S01]  /*2700*/  UIADD3 UR7, UPT, UPT, UR7, 0x18, URZ ;  /* 0x0000001807077890 */ /* 0x000fe2000fffe0ff */
[----:B------:R-:W-:-:S03]  /*2710*/  SHF.L.U32 R3, R12, 0x1f, RZ ;  /* 0x0000001f0c037819 */ /* 0x000fc600000006ff */
[----:B------:R-:W-:-:S09]  /*2720*/  ULEA UR4, UR5, UR7, 0x3 ;  /* 0x0000000705047291 */ /* 0x000fd2000f8e18ff */
[----:B------:R-:W3:Y:S02]  /*2730*/  SYNCS.PHASECHK.TRANS64.TRYWAIT P0, [UR4], R3 ;  /* 0x00000003ff0075a7 */ /* 0x000ee40008001104 */
[----:B---3--:R-:W-:Y:S05]  /*2740*/  @!P0 BRA `(.L_x_43) ;  /* 0x0000006400008947 */ /* 0x008fea0003800000 */
.L_x_142:
[----:B------:R-:W-:-:S04]  /*2750*/  UIADD3 UR4, UPT, UPT, UR5, 0x1, URZ ;  /* 0x0000000105047890 */ /* 0x000fc8000fffe0ff */
[----:B------:R-:W-:-:S04]  /*2760*/  UISETP.NE.AND UP0, UPT, UR4, 0x3, UPT ;  /* 0x000000030400788c */ /* 0x000fc8000bf05270 */
[----:B------:R-:W-:Y:S02]  /*2770*/  USEL UR6, URZ, 0x1, UP0 ;  /* 0x00000001ff067887 */ /* 0x000fe40008000000 */
[----:B------:R-:W-:-:S04]  /*2780*/  USEL UR4, UR4, URZ, UP0 ;  /* 0x000000ff04047287 */ /* 0x000fc80008000000 */
[----:B------:R-:W-:Y:S01]  /*2790*/  ULEA UR5, UR4, UR7, 0x3 ;  /* 0x0000000704057291 */ /* 0x000fe2000f8e18ff */
[----:B------:R-:W-:-:S04]  /*27a0*/  LOP3.LUT R12, R12, UR6, RZ, 0x3c, !PT ;  /* 0x000000060c0c7c12 */ /* 0x000fc8000f8e3cff */
[----:B-1----:R-:W-:-:S04]  /*27b0*/  SHF.L.U32 R3, R12, 0x1f, RZ ;  /* 0x0000001f0c037819 */ /* 0x002fc800000006ff */
[----:B------:R-:W1:Y:S02]  /*27c0*/  SYNCS.PHASECHK.TRANS64.TRYWAIT P0, [UR5], R3 ;  /* 0x00000003ff0075a7 */ /* 0x000e640008001105 */
[----:B-1----:R-:W-:Y:S05]  /*27d0*/  @!P0 BRA `(.L_x_44) ;  /* 0x0000006000f48947 */ /* 0x002fea0003800000 */
.L_x_144:
[----:B------:R-:W-:-:S04]  /*27e0*/  UIADD3 UR4, UPT, UPT, UR4, 0x1, URZ ;  /* 0x0000000104047890 */ /* 0x000fc8000fffe0ff */
[----:B------:R-:W-:-:S04]  /*27f0*/  UISETP.NE.AND UP0, UPT, UR4, 0x3, UPT ;  /* 0x000000030400788c */ /* 0x000fc8000bf05270 */
[----:B------:R-:W-:Y:S02]  /*2800*/  USEL UR5, URZ, 0x1, UP0 ;  /* 0x00000001ff057887 */ /* 0x000fe40008000000 */
[----:B------:R-:W-:-:S04]  /*2810*/  USEL UR4, UR4, URZ, UP0 ;  /* 0x000000ff04047287 */ /* 0x000fc80008000000 */
[----:B------:R-:W-:Y:S01]  /*2820*/  ULEA UR4, UR4, UR7, 0x3 ;  /* 0x0000000704047291 */ /* 0x000fe2000f8e18ff */
[----:B-1----:R-:W-:-:S04]  /*2830*/  LOP3.LUT R3, R12, UR5, RZ, 0x3c, !PT ;  /* 0x000000050c037c12 */ /* 0x002fc8000f8e3cff */
[----:B------:R-:W-:Y:S01]  /*2840*/  SHF.L.U32 R3, R3, 0x1f, RZ ;  /* 0x0000001f03037819 */ /* 0x000fe200000006ff */
[----:B------:R-:W-:-:S07]  /*2850*/  IMAD.U32 R0, RZ, RZ, UR4 ;  /* 0x00000004ff007e24 */ /* 0x000fce000f8e00ff */
.L_x_45:
[----:B-1----:R1:W3:Y:S02]  /*2860*/  SYNCS.PHASECHK.TRANS64.TRYWAIT P0, [R0+URZ], R3 ;  /* 0x00000003000075a7 */ /* 0x0022e400080011ff */
[----:B---3--:R-:W-:Y:S05]  /*2870*/  @!P0 NANOSLEEP.SYNCS 0x989680 ;  /* 0x009896800000895d */ /* 0x008fea0003900000 */
[----:B------:R-:W3:Y:S02]  /*2880*/  @!P0 SYNCS.PHASECHK.TRANS64 P0, [R0+URZ], R3 ;  /* 0x00000003000085a7 */ /* 0x000ee400080010ff */
[----:B--23--:R-:W-:Y:S05]  /*2890*/  @P0 EXIT ;  /* 0x000000000000094d */ /* 0x00cfea0003800000 */
[----:B------:R-:W-:Y:S05]  /*28a0*/  BRA `(.L_x_45) ;  /* 0xfffffffc00ec7947 */ /* 0x000fea000383ffff */
.L_x_22:
[----:B------:R-:W2:Y:S02]  /*28b0*/  S2UR UR4, SR_CgaCtaId ;  /* 0x00000000000479c3 */ /* 0x000ea40000008800 */
[----:B--2---:R-:W-:-:S04]  /*28c0*/  UISETP.NE.AND UP0, UPT, UR4, URZ, UPT ;  /* 0x000000ff0400728c */ /* 0x004fc8000bf05270 */
[----:B------:R-:W-:-:S09]  /*28d0*/  UISETP.NE.OR UP0, UPT, UR18, 0x1, UP0 ;  /* 0x000000011200788c */ /* 0x000fd20008705670 */
[----:B------:R-:W-:Y:S05]  /*28e0*/  BRA.U UP0, `(.L_x_46) ;  /* 0x00000005004c7547 */ /* 0x000fea000b800000 */
[----:B------:R-:W2:Y:S01]  /*28f0*/  S2UR UR5, SR_CgaCtaId ;  /* 0x00000000000579c3 */ /* 0x000ea20000008800 */
[----:B------:R-:W-:Y:S01]  /*2900*/  UMOV UR4, 0x400 ;  /* 0x0000040000047882 */ /* 0x000fe20000000000 */
[----:B------:R-:W-:Y:S01]  /*2910*/  ISETP.GE.U32.AND P2, PT, R0, 0x2, PT ;  /* 0x000000020000780c */ /* 0x000fe20003f46070 */
[----:B------:R-:W-:Y:S01]  /*2920*/  IMAD.MOV.U32 R12, RZ, RZ, 0x1 ;  /* 0x00000001ff0c7424 */ /* 0x000fe200078e00ff */
[----:B------:R-:W-:Y:S02]  /*2930*/  CS2R R10, SRZ ;  /* 0x00000000000a7805 */ /* 0x000fe4000001ff00 */
[----:B------:R-:W-:Y:S01]  /*2940*/  CS2R R8, SRZ ;  /* 0x0000000000087805 */ /* 0x000fe2000001ff00 */
[----:B--2---:R-:W-:-:S03]  /*2950*/  ULEA UR6, UR5, UR4, 0x18 ;  /* 0x0000000405067291 */ /* 0x004fc6000f8ec0ff */
[----:B------:R-:W-:-:S09]  /*2960*/  UMOV UR5, URZ ;  /* 0x000000ff00057c82 */ /* 0x000fd20008000000 */
.L_x_50:
[----:B------:R-:W-:Y:S02]  /*2970*/  LEA R2, R8, UR6, 0x3 ;  /* 0x0000000608027c11 */ /* 0x000fe4000f8e18ff */
[----:B------:R-:W-:-:S03]  /*2980*/  SHF.L.U32 R5, R9, 0x1f, RZ ;  /* 0x0000001f09057819 */ /* 0x000fc600000006ff */
[----:B------:R-:W-:Y:S01]  /*2990*/  VIADD R4, R2, 0xf0 ;  /* 0x000000f002047836 */ /* 0x000fe20000000000 */
[----:B------:R-:W2:Y:S02]  /*29a0*/  SYNCS.PHASECHK.TRANS64.TRYWAIT P0, [R2+URZ+0xe0], R5 ;  /* 0x0000e005020075a7 */ /* 0x000ea400080011ff */
[----:B--2---:R-:W-:Y:S05]  /*29b0*/  @!P0 BRA `(.L_x_47) ;  /* 0x0000006000948947 */ /* 0x004fea0003800000 */
.L_x_145:
[----:B------:R-:W-:Y:S01]  /*29c0*/  ULEA UR4, UR5, UR6, 0x3 ;  /* 0x0000000605047291 */ /* 0x000fe2000f8e18ff */
[----:B------:R-:W-:Y:S02]  /*29d0*/  PRMT R4, RZ, 0x654, R4 ;  /* 0x00000654ff047816 */ /* 0x000fe40000000004 */
[----:B--2---:R-:W-:Y:S01]  /*29e0*/  SHF.L.U32 R5, R12, 0x1f, RZ ;  /* 0x0000001f0c057819 */ /* 0x004fe200000006ff */
[----:B------:R-:W-:Y:S01]  /*29f0*/  UIADD3 UR7, UPT, UPT, UR4, 0x80, URZ ;  /* 0x0000008004077890 */ /* 0x000fe2000fffe0ff */
[----:B------:R2:W-:Y:S05]  /*2a00*/  SYNCS.ARRIVE.TRANS64.RED.A1T0 RZ, [R4+URZ], RZ ;  /* 0x000000ff04ff79a7 */ /* 0x0005ea00081004ff */
[----:B------:R-:W-:Y:S01]  /*2a10*/  IMAD.U32 R7, RZ, RZ, UR7 ;  /* 0x00000007ff077e24 */ /* 0x000fe2000f8e00ff */
[----:B------:R-:W3:Y:S04]  /*2a20*/  SYNCS.PHASECHK.TRANS64.TRYWAIT P0, [UR4+0x90], R5 ;  /* 0x00009005ff0075a7 */ /* 0x000ee80008001104 */
[----:B------:R-:W-:Y:S01]  /*2a30*/  PRMT R6, R0, 0x654, R7 ;  /* 0x0000065400067816 */ /* 0x000fe20000000007 */
[----:B--2---:R-:W-:Y:S01]  /*2a40*/  @!P2 IMAD.MOV.U32 R4, RZ, RZ, 0x10 ;  /* 0x00000010ff04a424 */ /* 0x004fe200078e00ff */
[----:B---3--:R-:W-:Y:S06]  /*2a50*/  @!P0 BRA `(.L_x_48) ;  /* 0x0000006000808947 */ /* 0x008fec0003800000 */
.L_x_147:
[----:B------:R-:W-:Y:S01]  /*2a60*/  ULEA UR8, UR5, UR6, 0x4 ;  /* 0x0000000605087291 */ /* 0x000fe2000f8e20ff */
[----:B------:R-:W-:Y:S01]  /*2a70*/  SEL R3, R6, R3, !P2 ;  /* 0x0000000306037207 */ /* 0x000fe20005000000 */
[----:B------:R-:W-:Y:S01]  /*2a80*/  UIADD3 UR9, UPT, UPT, UR4, 0x80, URZ ;  /* 0x0000008004097890 */ /* 0x000fe2000fffe0ff */
[----:B--2---:R-:W-:Y:S01]  /*2a90*/  LEA R2, R11, UR6, 0x3 ;  /* 0x000000060b027c11 */ /* 0x004fe2000f8e18ff */
[----:B------:R-:W-:Y:S01]  /*2aa0*/  UIADD3 UR8, UPT, UPT, UR8, 0x110, URZ ;  /* 0x0000011008087890 */ /* 0x000fe2000fffe0ff */
[----:B------:R-:W-:Y:S01]  /*2ab0*/  SHF.L.U32 R5, R10, 0x1f, RZ ;  /* 0x0000001f0a057819 */ /* 0x000fe200000006ff */
[----:B------:R2:W-:Y:S01]  /*2ac0*/  @!P2 SYNCS.ARRIVE.TRANS64.RED RZ, [R3+URZ], R4 ;  /* 0x0000000403ffa9a7 */ /* 0x0005e200080004ff */
[----:B------:R-:W-:Y:S01]  /*2ad0*/  UIADD3 UR4, UPT, UPT, UR5, 0x1, URZ ;  /* 0x0000000105047890 */ /* 0x000fe2000fffe0ff */
[----:B------:R-:W-:-:S03]  /*2ae0*/  VIADD R8, R8, 0x1 ;  /* 0x0000000108087836 */ /* 0x000fc60000000000 */
[----:B------:R-:W-:Y:S02]  /*2af0*/  UISETP.NE.AND UP0, UPT, UR4, 0x2, UPT ;  /* 0x000000020400788c */ /* 0x000fe4000bf05270 */
[----:B------:R-:W-:Y:S06]  /*2b00*/  UGETNEXTWORKID.BROADCAST [UR8], [UR9] ;  /* 0x00000000080073ca */ /* 0x000fec0008000100 */
[----:B------:R-:W-:Y:S01]  /*2b10*/  USEL UR7, URZ, 0x1, UP0 ;  /* 0x00000001ff077887 */ /* 0x000fe20008000000 */
[----:B------:R-:W-:Y:S01]  /*2b20*/  ISETP.NE.AND P0, PT, R8, 0x2, PT ;  /* 0x000000020800780c */ /* 0x000fe20003f05270 */
[----:B------:R-:W-:Y:S01]  /*2b30*/  USEL UR5, UR4, URZ, UP0 ;  /* 0x000000ff04057287 */ /* 0x000fe20008000000 */
[----:B------:R-:W3:Y:S03]  /*2b40*/  SYNCS.PHASECHK.TRANS64.TRYWAIT P1, [R2+URZ+0x80], R5 ;  /* 0x00008005020075a7 */ /* 0x000ee600080211ff */
[----:B------:R-:W-:Y:S01]  /*2b50*/  LOP3.LUT R12, R12, UR7, RZ, 0x3c, !PT ;  /* 0x000000070c0c7c12 */ /* 0x000fe2000f8e3cff */
[----:B--23--:R-:W-:Y:S07]  /*2b60*/  @!P1 BRA `(.L_x_49) ;  /* 0x0000006000549947 */ /* 0x00cfee0003800000 */
.L_x_148:
[C---:B------:R-:W-:Y:S01]  /*2b70*/  LEA R4, R11.reuse, UR6, 0x4 ;  /* 0x000000060b047c11 */ /* 0x040fe2000f8e20ff */
[----:B--2---:R-:W-:Y:S01]  /*2b80*/  VIADD R2, R2, 0x90 ;  /* 0x0000009002027836 */ /* 0x004fe20000000000 */
[----:B------:R-:W-:Y:S01]  /*2b90*/  SEL R8, R8, RZ, P0 ;  /* 0x000000ff08087207 */ /* 0x000fe20000000000 */
[----:B------:R-:W-:-:S03]  /*2ba0*/  VIADD R11, R11, 0x1 ;  /* 0x000000010b0b7836 */ /* 0x000fc60000000000 */
[----:B------:R-:W2:Y:S01]  /*2bb0*/  LDS.128 R4, [R4+0x110] ;  /* 0x0001100004047984 */ /* 0x000ea20000000c00 */
[----:B------:R-:W-:Y:S02]  /*2bc0*/  PRMT R2, RZ, 0x654, R2 ;  /* 0x00000654ff027816 */ /* 0x000fe40000000002 */
[C---:B------:R-:W-:Y:S01]  /*2bd0*/  ISETP.NE.AND P1, PT, R11.reuse, 0x2, PT ;  /* 0x000000020b00780c */ /* 0x040fe20003f25270 */
[----:B------:R-:W-:Y:S01]  /*2be0*/  @!PT LDS RZ, [RZ] ;  /* 0x00000000fffff984 */ /* 0x000fe20000000800 */
[----:B------:R-:W-:Y:S01]  /*2bf0*/  @!PT LDS RZ, [RZ] ;  /* 0x00000000fffff984 */ /* 0x000fe20000000800 */
[----:B------:R-:W-:Y:S01]  /*2c00*/  @!PT LDS RZ, [RZ] ;  /* 0x00000000fffff984 */ /* 0x000fe20000000800 */
[----:B------:R-:W-:Y:S01]  /*2c10*/  @!PT LDS RZ, [RZ] ;  /* 0x00000000fffff984 */ /* 0x000fe20000000800 */
[----:B------:R3:W-:Y:S06]  /*2c20*/  MEMBAR.ALL.CTA ;  /* 0x0000000000007992 */ /* 0x0007ec0000008000 */
[----:B---3--:R-:W3:Y:S01]  /*2c30*/  FENCE.VIEW.ASYNC.S ;  /* 0x00000000000073c6 */ /* 0x008ee20000000000 */
[----:B------:R-:W-:Y:S01]  /*2c40*/  SEL R11, R11, RZ, P1 ;  /* 0x000000ff0b0b7207 */ /* 0x000fe20000800000 */
[----:B---3--:R3:W-:Y:S01]  /*2c50*/  SYNCS.ARRIVE.TRANS64.RED.A1T0 RZ, [R2+URZ], RZ ;  /* 0x000000ff02ff79a7 */ /* 0x0087e200081004ff */
[----:B--2---:R-:W-:-:S02]  /*2c60*/  LOP3.LUT P3, RZ, R6, 0x1, RZ, 0xc0, !PT ;  /* 0x0000000106ff7812 */ /* 0x004fc4000786c0ff */
[----:B------:R-:W-:-:S04]  /*2c70*/  SEL R5, RZ, 0x1, P1 ;  /* 0x00000001ff057807 */ /* 0x000fc80000800000 */
[----:B------:R-:W-:Y:S02]  /*2c80*/  LOP3.LUT R10, R10, R5, RZ, 0x3c, !PT ;  /* 0x000000050a0a7212 */ /* 0x000fe400078e3cff */
[----:B---3--:R-:W-:-:S04]  /*2c90*/  SEL R2, RZ, 0x1, P0 ;  /* 0x00000001ff027807 */ /* 0x008fc80000000000 */
[----:B------:R-:W-:Y:S01]  /*2ca0*/  LOP3.LUT R9, R9, R2, RZ, 0x3c, !PT ;  /* 0x0000000209097212 */ /* 0x000fe200078e3cff */
[----:B------:R-:W-:Y:S06]  /*2cb0*/  @P3 BRA `(.L_x_50) ;  /* 0xfffffffc002c3947 */ /* 0x000fec000383ffff */
[----:B------:R-:W-:Y:S01]  /*2cc0*/  ULEA UR4, UR5, UR6, 0x3 ;  /* 0x0000000605047291 */ /* 0x000fe2000f8e18ff */
[----:B------:R-:W-:-:S08]  /*2cd0*/  SHF.L.U32 R3, R12, 0x1f, RZ ;  /* 0x0000001f0c037819 */ /* 0x000fd000000006ff */
[----:B------:R-:W2:Y:S02]  /*2ce0*/  SYNCS.PHASECHK.TRANS64 P0, [UR4+0x90], R3 ;  /* 0x00009003ff0075a7 */ /* 0x000ea40008001004 */
[----:B--2---:R-:W-:Y:S05]  /*2cf0*/  @P0 BRA `(.L_x_51) ;  /* 0x0000000000080947 */ /* 0x004fea0003800000 */
[----:B------:R-:W2:Y:S02]  /*2d00*/  SYNCS.PHASECHK.TRANS64.TRYWAIT P0, [UR4+0x90], R3 ;  /* 0x00009003ff0075a7 */ /* 0x000ea40008001104 */
[----:B--2---:R-:W-:Y:S05]  /*2d10*/  @!P0 BRA `(.L_x_52) ;  /* 0x0000005c00fc8947 */ /* 0x004fea0003800000 */
.L_x_51:
[----:B------:R-:W-:-:S04]  /*2d20*/  UIADD3 UR7, UPT, UPT, UR5, 0x1, URZ ;  /* 0x0000000105077890 */ /* 0x000fc8000fffe0ff */
[----:B------:R-:W-:-:S04]  /*2d30*/  UISETP.NE.AND UP0, UPT, UR7, 0x2, UPT ;  /* 0x000000020700788c */ /* 0x000fc8000bf05270 */
[----:B------:R-:W-:Y:S02]  /*2d40*/  USEL UR8, URZ, 0x1, UP0 ;  /* 0x00000001ff087887 */ /* 0x000fe40008000000 */
[----:B------:R-:W-:-:S04]  /*2d50*/  USEL UR7, UR7, URZ, UP0 ;  /* 0x000000ff07077287 */ /* 0x000fc80008000000 */
[----:B------:R-:W-:Y:S01]  /*2d60*/  ULEA UR7, UR7, UR6, 0x3 ;  /* 0x0000000607077291 */ /* 0x000fe2000f8e18ff */
[----:B--2---:R-:W-:-:S04]  /*2d70*/  LOP3.LUT R3, R12, UR8, RZ, 0x3c, !PT ;  /* 0x000000080c037c12 */ /* 0x004fc8000f8e3cff */
[----:B------:R-:W-:-:S04]  /*2d80*/  SHF.L.U32 R0, R3, 0x1f, RZ ;  /* 0x0000001f03007819 */ /* 0x000fc800000006ff */
[----:B------:R-:W2:Y:S02]  /*2d90*/  SYNCS.PHASECHK.TRANS64 P0, [UR7+0x90], R0 ;  /* 0x00009000ff0075a7 */ /* 0x000ea40008001007 */
[----:B-12---:R-:W-:Y:S05]  /*2da0*/  @P0 EXIT ;  /* 0x000000000000094d */ /* 0x006fea0003800000 */
[----:B------:R-:W-:Y:S02]  /*2db0*/  SHF.L.U32 R3, R3, 0x1f, RZ ;  /* 0x0000001f03037819 */ /* 0x000fe400000006ff */
[----:B------:R-:W-:-:S07]  /*2dc0*/  MOV R0, UR7 ;  /* 0x0000000700007c02 */ /* 0x000fce0008000f00 */
.L_x_53:
[----:B-1----:R1:W2:Y:S02]  /*2dd0*/  SYNCS.PHASECHK.TRANS64.TRYWAIT P0, [R0+URZ+0x90], R3 ;  /* 0x00009003000075a7 */ /* 0x0022a400080011ff */
[----:B--2---:R-:W-:Y:S05]  /*2de0*/  @!P0 NANOSLEEP.SYNCS 0x989680 ;  /* 0x009896800000895d */ /* 0x004fea0003900000 */
[----:B------:R-:W2:Y:S02]  /*2df0*/  @!P0 SYNCS.PHASECHK.TRANS64 P0, [R0+URZ+0x90], R3 ;  /* 0x00009003000085a7 */ /* 0x000ea400080010ff */
[----:B--2---:R-:W-:Y:S05]  /*2e00*/  @P0 EXIT ;  /* 0x000000000000094d */ /* 0x004fea0003800000 */
[----:B------:R-:W-:Y:S05]  /*2e10*/  BRA `(.L_x_53) ;  /* 0xfffffffc00ec7947 */ /* 0x000fea000383ffff */
.L_x_46:
[----:B------:R-:W-:Y:S05]  /*2e20*/  BRA.U UP4, `(.L_x_54) ;  /* 0x0000000d04d87547 */ /* 0x000fea000b800000 */
[----:B------:R-:W2:Y:S01]  /*2e30*/  S2UR UR7, SR_CgaCtaId ;  /* 0x00000000000779c3 */ /* 0x000ea20000008800 */
[----:B------:R-:W-:Y:S01]  /*2e40*/  UMOV UR4, 0x40 ;  /* 0x0000004000047882 */ /* 0x000fe20000000000 */
[----:B------:R-:W-:Y:S01]  /*2e50*/  NOP ;  /* 0x0000000000007918 */ /* 0x000fe20000000000 */
[----:B------:R-:W-:Y:S01]  /*2e60*/  UMOV UR6, 0x400 ;  /* 0x0000040000067882 */ /* 0x000fe20000000000 */
[----:B--2---:R-:W-:Y:S02]  /*2e70*/  ULEA UR5, UR7, UR4, 0x18 ;  /* 0x0000000407057291 */ /* 0x004fe4000f8ec0ff */
[----:B------:R-:W-:-:S07]  /*2e80*/  ULEA UR6, UR7, UR6, 0x18 ;  /* 0x0000000607067291 */ /* 0x000fce000f8ec0ff */
[----:B------:R-:W2:Y:S02]  /*2e90*/  LDS.U8 R0, [UR5+0x1c] ;  /* 0x00001c05ff007984 */ /* 0x000ea40008000000 */
[----:B--2---:R-:W-:-:S13]  /*2ea0*/  ISETP.NE.AND P0, PT, R0, RZ, PT ;  /* 0x000000ff0000720c */ /* 0x004fda0003f05270 */
[----:B------:R-:W-:Y:S05]  /*2eb0*/  @P0 BRA `(.L_x_55) ;  /* 0x0000000000580947 */ /* 0x000fea0003800000 */
[----:B------:R-:W-:-:S13]  /*2ec0*/  ELECT P0, URZ, PT ;  /* 0x0000000000ff782f */ /* 0x000fda0003800000 */
[----:B------:R-:W-:Y:S05]  /*2ed0*/  @!P0 BRA `(.L_x_56) ;  /* 0x0000000000608947 */ /* 0x000fea0003800000 */
[----:B------:R-:W-:Y:S01]  /*2ee0*/  UMOV UR4, 0x10 ;  /* 0x0000001000047882 */ /* 0x000fe20000000000 */
[----:B------:R-:W-:Y:S01]  /*2ef0*/  HFMA2 R0, -RZ, RZ, 0, 5.9604644775390625e-08 ;  /* 0x00000001ff007431 */ /* 0x000fe200000001ff */
[----:B------:R-:W-:-:S03]  /*2f00*/  MOV R3, 0xffff ;  /* 0x0000ffff00037802 */ /* 0x000fc60000000f00 */
[----:B------:R-:W-:Y:S04]  /*2f10*/  DEPBAR.LE SB2, 0x36 ;  /* 0x0000ad800000791a */ /* 0x000fe80000000000 */
[----:B------:R-:W2:Y:S02]  /*2f20*/  UTCATOMSWS.FIND_AND_SET.ALIGN UP0, UR4, UR4 ;  /* 0x00000004000475e3 */ /* 0x000ea40008000800 */
[----:B--2---:R-:W-:Y:S01]  /*2f30*/  MOV R4, UR4 ;  /* 0x0000000400047c02 */ /* 0x004fe20008000f00 */
[----:B------:R-:W-:Y:S06]  /*2f40*/  BRA.U UP0, `(.L_x_57) ;  /* 0x0000000100187547 */ /* 0x000fec000b800000 */
.L_x_58:
[----:B------:R-:W-:Y:S05]  /*2f50*/  NANOSLEEP 0x64 ;  /* 0x000000640000795d */ /* 0x000fea0003800000 */
[----:B------:R-:W-:-:S05]  /*2f60*/  UMOV UR4, 0x10 ;  /* 0x0000001000047882 */ /* 0x000fca0000000000 */
[----:B------:R-:W-:Y:S04]  /*2f70*/  DEPBAR.LE SB2, 0x36 ;  /* 0x0000ad800000791a */ /* 0x000fe80000000000 */
[----:B------:R-:W2:Y:S02]  /*2f80*/  UTCATOMSWS.FIND_AND_SET.ALIGN UP0, UR4, UR4 ;  /* 0x00000004000475e3 */ /* 0x000ea40008000800 */
[----:B--2---:R-:W-:Y:S01]  /*2f90*/  MOV R4, UR4 ;  /* 0x0000000400047c02 */ /* 0x004fe20008000f00 */
[----:B------:R-:W-:Y:S05]  /*2fa0*/  BRA.U !UP0, `(.L_x_58) ;  /* 0xfffffffd08e87547 */ /* 0x000fea000b83ffff */
.L_x_57:
[-C--:B------:R-:W-:Y:S02]  /*2fb0*/  SHF.L.U32 R3, R3, R4.reuse, RZ ;  /* 0x0000000403037219 */ /* 0x080fe400000006ff */
[----:B------:R-:W-:Y:S01]  /*2fc0*/  SHF.L.U32 R0, R0, R4, RZ ;  /* 0x0000000400007219 */ /* 0x000fe200000006ff */
[----:B------:R-:W-:Y:S02]  /*2fd0*/  IMAD.SHL.U32 R4, R4, 0x20, RZ ;  /* 0x0000002004047824 */ /* 0x000fe400078e00ff */
[----:B------:R2:W-:Y:S04]  /*2fe0*/  ATOMS.OR RZ, [UR5+0x14], R3 ;  /* 0x00001403ffff798c */ /* 0x0005e8000b000005 */
[----:B------:R2:W-:Y:S04]  /*2ff0*/  ATOMS.OR RZ, [UR5+0x18], R0 ;  /* 0x00001800ffff798c */ /* 0x0005e8000b000005 */
[----:B------:R2:W-:Y:S01]  /*3000*/  STS [UR6+0x130], R4 ;  /* 0x00013004ff007988 */ /* 0x0005e20008000806 */
[----:B------:R-:W-:Y:S05]  /*3010*/  BRA `(.L_x_56) ;  /* 0x0000000000107947 */ /* 0x000fea0003800000 */
.L_x_55:
[----:B------:R-:W-:Y:S02]  /*3020*/  MOV R0, 0xffffffff ;  /* 0xffffffff00007802 */ /* 0x000fe40000000f00 */
[----:B------:R-:W-:-:S03]  /*3030*/  MOV R4, 0x3060 ;  /* 0x0000306000047802 */ /* 0x000fc60000000f00 */
[----:B------:R2:W-:Y:S04]  /*3040*/  STS [UR6+0x130], R0 ;  /* 0x00013000ff007988 */ /* 0x0005e80008000806 */
[----:B-12--5:R-:W-:Y:S05]  /*3050*/  CALL.REL.NOINC `($__internal_1_$__cuda_sm10x_tcgen05_guardrail_trap_phase_invalid_during_alloc) ;  /* 0x0000006400447944 */ /* 0x026fea0003c00000 */
.L_x_56:
[----:B------:R-:W-:Y:S05]  /*3060*/  WARPSYNC.ALL ;  /* 0x0000000000007948 */ /* 0x000fea0003800000 */
[----:B------:R-:W3:Y:S01]  /*3070*/  S2UR UR4, SR_CgaCtaId ;  /* 0x00000000000479c3 */ /* 0x000ee20000008800 */
[----:B------:R-:W-:Y:S01]  /*3080*/  UMOV UR26, 0x400 ;  /* 0x00000400001a7882 */ /* 0x000fe20000000000 */
[----:B------:R-:W-:-:S06]  /*3090*/  NOP ;  /* 0x0000000000007918 */ /* 0x000fcc0000000000 */
[----:B------:R-:W-:Y:S06]  /*30a0*/  BAR.ARV 0x6, 0xa0 ;  /* 0x0182800000007b1d */ /* 0x000fec0000002000 */
[----:B------:R-:W4:Y:S01]  /*30b0*/  LDCU UR5, c[0x0][0x38c] ;  /* 0x00007180ff0577ac */ /* 0x000f220008000800 */
[----:B------:R-:W-:Y:S01]  /*30c0*/  LOP3.LUT R2, R2, 0xffff, RZ, 0xc0, !PT ;  /* 0x0000ffff02027812 */ /* 0x000fe200078ec0ff */
[----:B------:R-:W-:Y:S01]  /*30d0*/  IMAD.MOV.U32 R11, RZ, RZ, 0x1 ;  /* 0x00000001ff0b7424 */ /* 0x000fe200078e00ff */
[----:B------:R-:W-:Y:S01]  /*30e0*/  CS2R R8, SRZ ;  /* 0x0000000000087805 */ /* 0x000fe2000001ff00 */
[----:B------:R-:W1:Y:S01]  /*30f0*/  LDCU UR7, c[0x0][0x38c] ;  /* 0x00007180ff0777ac */ /* 0x000e620008000800 */
[----:B------:R-:W-:Y:S01]  /*3100*/  R2UR UR27, R2 ;  /* 0x00000000021b72ca */ /* 0x000fe200000e0000 */
[----:B------:R-:W-:Y:S01]  /*3110*/  IMAD.MOV.U32 R10, RZ, RZ, RZ ;  /* 0x000000ffff0a7224 */ /* 0x000fe200078e00ff */
[----:B------:R-:W-:Y:S01]  /*3120*/  UMOV UR30, URZ ;  /* 0x000000ff001e7c82 */ /* 0x000fe20008000000 */
[----:B------:R-:W-:Y:S01]  /*3130*/  UMOV UR24, URZ ;  /* 0x000000ff00187c82 */ /* 0x000fe20008000000 */
[----:B---3--:R-:W-:Y:S01]  /*3140*/  ULEA UR26, UR4, UR26, 0x18 ;  /* 0x0000001a041a7291 */ /* 0x008fe2000f8ec0ff */
[----:B------:R-:W-:Y:S01]  /*3150*/  UMOV UR38, 0x0 ;  /* 0x0000000000267882 */ /* 0x000fe20000000000 */
[----:B------:R-:W-:-:S02]  /*3160*/  UMOV UR39, 0x4200910 ;  /* 0x0420091000277882 */ /* 0x000fc40000000000 */
[----:B------:R-:W-:Y:S02]  /*3170*/  UIADD3 UR4, UPT, UPT, UR26, 0x8800, URZ ;  /* 0x000088001a047890 */ /* 0x000fe4000fffe0ff */
[----:B------:R-:W-:Y:S02]  /*3180*/  UIADD3 UR6, UPT, UPT, UR26, 0xe800, URZ ;  /* 0x0000e8001a067890 */ /* 0x000fe4000fffe0ff */
[----:B----4-:R-:W-:Y:S01]  /*3190*/  UIADD3 UR5, UPT, UPT, UR5, 0x1f, URZ ;  /* 0x0000001f05057890 */ /* 0x010fe2000fffe0ff */
[----:B--2---:R-:W2:Y:S01]  /*31a0*/  LDS R0, [UR26+0x130] ;  /* 0x0001301aff007984 */ /* 0x004ea20008000800 */
[----:B-1----:R-:W-:Y:S01]  /*31b0*/  UMOV UR36, 0x0 ;  /* 0x0000000000247882 */ /* 0x002fe20000000000 */
[----:B------:R-:W-:Y:S01]  /*31c0*/  UMOV UR37, 0x4200910 ;  /* 0x0420091000257882 */ /* 0x000fe20000000000 */
[----:B------:R-:W-:Y:S02]  /*31d0*/  USHF.R.S32.HI UR40, URZ, 0x1f, UR5 ;  /* 0x0000001fff287899 */ /* 0x000fe40008011405 */
[----:B------:R-:W-:-:S02]  /*31e0*/  UISETP.GE.AND UP4, UPT, UR7, 0x1, UPT ;  /* 0x000000010700788c */ /* 0x000fc4000bf86270 */
[----:B------:R-:W-:Y:S02]  /*31f0*/  ULEA.HI UR40, UR40, UR5, URZ, 0x5 ;  /* 0x0000000528287291 */ /* 0x000fe4000f8f28ff */
[----:B------:R-:W-:Y:S02]  /*3200*/  USHF.R.U32.HI UR5, URZ, 0x4, UR4 ;  /* 0x00000004ff057899 */ /* 0x000fe40008011604 */
[----:B------:R-:W-:Y:S02]  /*3210*/  USHF.R.S32.HI UR40, URZ, 0x5, UR40 ;  /* 0x00000005ff287899 */ /* 0x000fe40008011428 */
[----:B------:R-:W-:Y:S02]  /*3220*/  USHF.R.U32.HI UR4, URZ, 0x4, UR6 ;  /* 0x00000004ff047899 */ /* 0x000fe40008011606 */
[----:B------:R-:W-:Y:S02]  /*3230*/  UISETP.LT.AND UP0, UPT, UR40, 0x1, UPT ;  /* 0x000000012800788c */ /* 0x000fe4000bf01270 */
[----:B------:R-:W-:-:S02]  /*3240*/  ULOP3.LUT UR5, UR5, 0x3fff, URZ, 0xc0, !UPT ;  /* 0x00003fff05057892 */ /* 0x000fc4000f8ec0ff */
[----:B------:R-:W-:Y:S02]  /*3250*/  ULOP3.LUT UR4, UR4, 0x3fff, URZ, 0xc0, !UPT ;  /* 0x00003fff04047892 */ /* 0x000fe4000f8ec0ff */
[----:B------:R-:W-:Y:S02]  /*3260*/  USEL UR41, UR40, 0x1, !UP0 ;  /* 0x0000000128297887 */ /* 0x000fe4000c000000 */
[----:B------:R-:W-:Y:S02]  /*3270*/  ULOP3.LUT UR28, UR5, 0x10000, URZ, 0xfc, !UPT ;  /* 0x00010000051c7892 */ /* 0x000fe4000f8efcff */
[----:B------:R-:W-:Y:S02]  /*3280*/  ULOP3.LUT UR29, UR4, 0x10000, URZ, 0xfc, !UPT ;  /* 0x00010000041d7892 */ /* 0x000fe4000f8efcff */
[----:B------:R-:W-:Y:S01]  /*3290*/  UIADD3 UR41, UPT, UPT, -UR41, URZ, URZ ;  /* 0x000000ff29297290 */ /* 0x000fe2000fffe1ff */
[----:B------:R-:W-:Y:S01]  /*32a0*/  UMOV UR34, 0x0 ;  /* 0x0000000000227882 */ /* 0x000fe20000000000 */
[----:B------:R-:W-:Y:S01]  /*32b0*/  UMOV UR35, 0x4200910 ;  /* 0x0420091000237882 */ /* 0x000fe20000000000 */
[----:B------:R-:W-:Y:S01]  /*32c0*/  UMOV UR32, 0x0 ;  /* 0x0000000000207882 */ /* 0x000fe20000000000 */
[----:B------:R-:W-:Y:S01]  /*32d0*/  UMOV UR33, 0x4200910 ;  /* 0x0420091000217882 */ /* 0x000fe20000000000 */
[----:B--2---:R-:W-:-:S15]  /*32e0*/  R2UR UR42, R0 ;  /* 0x00000000002a72ca */ /* 0x004fde00000e0000 */
.L_x_65:
[----:B------:R-:W-:Y:S02]  /*32f0*/  LEA R0, R10, UR26, 0x3 ;  /* 0x0000001a0a007c11 */ /* 0x000fe4000f8e18ff */
[----:B------:R-:W-:Y:S02]  /*3300*/  SHF.L.U32 R5, R9, 0x1f, RZ ;  /* 0x0000001f09057819 */ /* 0x000fe400000006ff */
[----:B------:R-:W-:Y:S01]  /*3310*/  PLOP3.LUT P0, PT, PT, PT, UP4, 0x80, 0x8 ;  /* 0x000000000008781c */ /* 0x000fe20003f0f048 */
[----:B------:R-:W-:Y:S01]  /*3320*/  VIADD R3, R0, 0x90 ;  /* 0x0000009000037836 */ /* 0x000fe20000000000 */
[----:B-1----:R-:W1:Y:S02]  /*3330*/  SYNCS.PHASECHK.TRANS64.TRYWAIT P1, [R0+URZ+0x80], R5 ;  /* 0x00008005000075a7 */ /* 0x002e6400080211ff */
[----:B-1-3--:R-:W-:Y:S09]  /*3340*/  @!P1 BRA `(.L_x_59) ;  /* 0x0000005800889947 */ /* 0x00aff20003800000 */
.L_x_150:
[----:B------:R-:W-:Y:S01]  /*3350*/  LEA R4, R10, UR26, 0x4 ;  /* 0x0000001a0a047c11 */ /* 0x000fe2000f8e20ff */
[----:B------:R-:W-:Y:S01]  /*3360*/  @UP4 ULEA UR4, UR24, UR26, 0x3 ;  /* 0x0000001a18044291 */ /* 0x000fe2000f8e18ff */
[----:B------:R-:W-:Y:S01]  /*3370*/  PLOP3.LUT P2, PT, PT, PT, PT, 0x80, 0x8 ;  /* 0x000000000008781c */ /* 0x000fe20003f4f070 */
[----:B------:R-:W-:Y:S01]  /*3380*/  ULEA UR31, UR30, UR26, 0x3 ;  /* 0x0000001a1e1f7291 */ /* 0x000fe2000f8e18ff */
[----:B------:R-:W-:Y:S02]  /*3390*/  PRMT R3, RZ, 0x654, R3 ;  /* 0x00000654ff037816 */ /* 0x000fe40000000003 */
[----:B-1----:R-:W1:Y:S01]  /*33a0*/  LDS.128 R4, [R4+0x110] ;  /* 0x0001100004047984 */ /* 0x002e620000000c00 */
[----:B------:R-:W-:Y:S02]  /*33b0*/  @P0 SHF.L.U32 R2, R8, 0x1f, RZ ;  /* 0x0000001f08020819 */ /* 0x000fe400000006ff */
[----:B------:R-:W-:Y:S01]  /*33c0*/  SHF.L.U32 R0, R11, 0x1f, RZ ;  /* 0x0000001f0b007819 */ /* 0x000fe200000006ff */
[----:B------:R-:W-:Y:S01]  /*33d0*/  @!PT LDS RZ, [RZ] ;  /* 0x00000000fffff984 */ /* 0x000fe20000000800 */
[----:B------:R-:W-:Y:S01]  /*33e0*/  @!PT LDS RZ, [RZ] ;  /* 0x00000000fffff984 */ /* 0x000fe20000000800 */
[----:B------:R-:W-:Y:S01]  /*33f0*/  @!PT LDS RZ, [RZ] ;  /* 0x00000000fffff984 */ /* 0x000fe20000000800 */
[----:B------:R-:W-:Y:S01]  /*3400*/  @!PT LDS RZ, [RZ] ;  /* 0x00000000fffff984 */ /* 0x000fe20000000800 */
[----:B------:R2:W-:Y:S06]  /*3410*/  MEMBAR.ALL.CTA ;  /* 0x0000000000007992 */ /* 0x0005ec0000008000 */
[----:B--2---:R-:W2:Y:S02]  /*3420*/  FENCE.VIEW.ASYNC.S ;  /* 0x00000000000073c6 */ /* 0x004ea40000000000 */
[----:B--2---:R2:W-:Y:S01]  /*3430*/  SYNCS.ARRIVE.TRANS64.RED.A1T0 RZ, [R3+URZ], RZ ;  /* 0x000000ff03ff79a7 */ /* 0x0045e200081004ff */
[----:B------:R2:W3:Y:S01]  /*3440*/  @P0 SYNCS.PHASECHK.TRANS64.TRYWAIT P2, [UR4], R2 ;  /* 0x00000002ff0005a7 */ /* 0x0004e20008041104 */
[----:B------:R-:W-:Y:S01]  /*3450*/  ULEA.HI UR4, UR30, UR30, URZ, 0x1 ;  /* 0x0000001e1e047291 */ /* 0x000fe2000f8f08ff */
[----:B-1----:R-:W-:-:S03]  /*3460*/  LOP3.LUT P1, RZ, R6, 0x1, RZ, 0xc0, !PT ;  /* 0x0000000106ff7812 */ /* 0x002fc6000782c0ff */
[----:B------:R-:W-:Y:S02]  /*3470*/  USHF.L.U32 UR11, UR4, 0x6, URZ ;  /* 0x00000006040b7899 */ /* 0x000fe400080006ff */
[----:B------:R-:W-:Y:S02]  /*3480*/  ULOP3.LUT UR4, UR4, 0xffe, URZ, 0xc0, !UPT ;  /* 0x00000ffe04047892 */ /* 0x000fe4000f8ec0ff */
[----:B------:R-:W-:Y:S02]  /*3490*/  ULOP3.LUT UR11, UR11, 0xffffff80, URZ, 0xc0, !UPT ;  /* 0xffffff800b0b7892 */ /* 0x000fe4000f8ec0ff */
[----:B------:R-:W-:Y:S02]  /*34a0*/  UIADD3 UR4, UPT, UPT, -UR4, UR30, URZ ;  /* 0x0000001e04047290 */ /* 0x000fe4000fffe1ff */
[----:B------:R-:W-:Y:S01]  /*34b0*/  UIADD3 UR11, UPT, UPT, UR42, UR11, URZ ;  /* 0x0000000b2a0b7290 */ /* 0x000fe2000fffe0ff */
[----:B------:R-:W1:Y:S03]  /*34c0*/  SYNCS.PHASECHK.TRANS64.TRYWAIT P0, [UR31+0xc0], R0 ;  /* 0x0000c000ff0075a7 */ /* 0x000e66000800111f */
[----:B------:R-:W-:Y:S01]  /*34d0*/  ULEA UR11, UR4, UR11, 0x14 ;  /* 0x0000000b040b7291 */ /* 0x000fe2000f8ea0ff */
[----:B-123--:R-:W-:Y:S11]  /*34e0*/  @!P0 BRA `(.L_x_60) ;  /* 0x0000005800348947 */ /* 0x00eff60003800000 */
.L_x_152:
[----:B------:R-:W-:Y:S01]  /*34f0*/  IADD3 R10, PT, PT, R10, 0x1, RZ ;  /* 0x000000010a0a7810 */ /* 0x000fe20007ffe0ff */
[----:B------:R-:W-:Y:S06]  /*3500*/  BRA.U !UP4, `(.L_x_61) ;  /* 0x000000010cc07547 */ /* 0x000fec000b800000 */
[----:B------:R-:W-:Y:S01]  /*3510*/  UPLOP3.LUT UP2, UPT, UPT, UPT, UPT, 0x40, 0x4 ;  /* 0x000000000004789c */ /* 0x000fe20003f4e870 */
[----:B------:R-:W-:Y:S01]  /*3520*/  UMOV UR23, UR41 ;  /* 0x0000002900177c82 */ /* 0x000fe20008000000 */
[----:B------:R-:W-:Y:S01]  /*3530*/  UMOV UR22, UR40 ;  /* 0x0000002800167c82 */ /* 0x000fe20008000000 */
[----:B------:R-:W-:-:S08]  /*3540*/  UMOV UR10, UR24 ;  /* 0x00000018000a7c82 */ /* 0x000fd00008000000 */
.L_x_64:
[----:B------:R-:W-:Y:S02]  /*3550*/  UIADD3 UR23, UPT, UPT, UR23, 0x1, URZ ;  /* 0x0000000117177890 */ /* 0x000fe4000fffe0ff */
[----:B--2---:R-:W-:Y:S02]  /*3560*/  ULEA UR5, UR10, UR26, 0x3 ;  /* 0x0000001a0a057291 */ /* 0x004fe4000f8e18ff */
[----:B------:R-:W-:Y:S01]  /*3570*/  UISETP.NE.AND UP3, UPT, UR23, URZ, UPT ;  /* 0x000000ff1700728c */ /* 0x000fe2000bf65270 */
[----:B---3--:R-:W-:Y:S10]  /*3580*/  @P2 BRA `(.L_x_62) ;  /* 0x00000000000c2947 */ /* 0x008ff40003800000 */
[----:B-1----:R-:W-:Y:S04]  /*3590*/  SHF.L.U32 R3, R8, 0x1f, RZ ;  /* 0x0000001f08037819 */ /* 0x002fe800000006ff */
[----:B------:R-:W1:Y:S02]  /*35a0*/  SYNCS.PHASECHK.TRANS64.TRYWAIT P0, [UR5], R3 ;  /* 0x00000003ff0075a7 */ /* 0x000e640008001105 */
[----:B-1----:R-:W-:Y:S05]  /*35b0*/  @!P0 BRA `(.L_x_63) ;  /* 0x0000005800188947 */ /* 0x002fea0003800000 */
.L_x_62:
[----:B------:R-:W-:Y:S01]  /*35c0*/  UISETP.NE.AND UP0, UPT, UR22, 0x1, UPT ;  /* 0x000000011600788c */ /* 0x000fe2000bf05270 */
[----:B------:R-:W-:Y:S01]  /*35d0*/  PLOP3.LUT P2, PT, PT, PT, PT, 0x80, 0x8 ;  /* 0x000000000008781c */ /* 0x000fe20003f4f070 */
[----:B------:R-:W-:Y:S02]  /*35e0*/  UIADD3 UR4, UPT, UPT, UR10, 0x1, URZ ;  /* 0x000000010a047890 */ /* 0x000fe4000fffe0ff */
[----:B------:R-:W-:Y:S02]  /*35f0*/  UIADD3 UR25, UPT, UPT, UR5, 0x18, URZ ;  /* 0x0000001805197890 */ /* 0x000fe4000fffe0ff */
[----:B------:R-:W-:Y:S01]  /*3600*/  UISETP.NE.AND UP1, UPT, UR4, 0x3, UPT ;  /* 0x000000030400788c */ /* 0x000fe2000bf25270 */
[----:B------:R-:W-:Y:S01]  /*3610*/  PLOP3.LUT P0, PT, PT, PT, UP0, 0x80, 0x8 ;  /* 0x000000000008781c */ /* 0x000fe20003f0f008 */
[----:B------:R-:W-:Y:S02]  /*3620*/  UIADD3 UR22, UPT, UPT, UR22, -0x1, URZ ;  /* 0xffffffff16167890 */ /* 0x000fe4000fffe0ff */
[----:B------:R-:W-:Y:S02]  /*3630*/  USEL UR6, URZ, 0x1, UP1 ;  /* 0x00000001ff067887 */ /* 0x000fe40008800000 */
[----:B------:R-:W-:Y:S01]  /*3640*/  USEL UR24, UR4, URZ, UP1 ;  /* 0x000000ff04187287 */ /* 0x000fe20008800000 */
[----:B------:R-:W-:Y:S01]  /*3650*/  UMOV UR7, 0x40004040 ;  /* 0x4000404000077882 */ /* 0x000fe20000000000 */
[----:B------:R-:W-:Y:S02]  /*3660*/  UMOV UR5, 0x40004040 ;  /* 0x4000404000057882 */ /* 0x000fe40000000000 */
[----:B------:R-:W-:Y:S01]  /*3670*/  @UP0 ULEA UR4, UR24, UR26, 0x3 ;  /* 0x0000001a18040291 */ /* 0x000fe2000f8e18ff */
[----:B------:R-:W-:Y:S01]  /*3680*/  LOP3.LUT R8, R8, UR6, RZ, 0x3c, !PT ;  /* 0x0000000608087c12 */ /* 0x000fe2000f8e3cff */
[----:B------:R-:W-:Y:S01]  /*3690*/  ULEA UR6, UR10, UR29, 0xa ;  /* 0x0000001d0a067291 */ /* 0x000fe2000f8e50ff */
[----:B------:R-:W-:Y:S02]  /*36a0*/  UMOV UR21, 0x40004040 ;  /* 0x4000404000157882 */ /* 0x000fe40000000000 */
[----:B-1----:R-:W-:Y:S01]  /*36b0*/  @P0 SHF.L.U32 R0, R8, 0x1f, RZ ;  /* 0x0000001f08000819 */ /* 0x002fe200000006ff */
[----:B------:R-:W-:Y:S02]  /*36c0*/  UIADD3 UR20, UPT, UPT, UR6, 0x2, URZ ;  /* 0x0000000206147890 */ /* 0x000fe4000fffe0ff */
[----:B------:R-:W-:Y:S01]  /*36d0*/  UIADD3 UR16, UPT, UPT, UR6, 0x4, URZ ;  /* 0x0000000406107890 */ /* 0x000fe2000fffe0ff */
[----:B------:R2:W3:Y:S01]  /*36e0*/  @P0 SYNCS.PHASECHK.TRANS64.TRYWAIT P2, [UR4], R0 ;  /* 0x00000000ff0005a7 */ /* 0x0004e20008041104 */
[----:B------:R-:W-:Y:S02]  /*36f0*/  ULEA UR4, UR10, UR28, 0x9 ;  /* 0x0000001c0a047291 */ /* 0x000fe4000f8e48ff */
[----:B------:R-:W-:Y:S02]  /*3700*/  UIADD3 UR12, UPT, UPT, UR6, 0x6, URZ ;  /* 0x00000006060c7890 */ /* 0x000fe4000fffe0ff */
[----:B------:R-:W-:Y:S02]  /*3710*/  UIADD3 UR18, UPT, UPT, UR4, 0x2, URZ ;  /* 0x0000000204127890 */ /* 0x000fe4000fffe0ff */
[----:B------:R-:W-:Y:S02]  /*3720*/  UIADD3 UR14, UPT, UPT, UR4, 0x4, URZ ;  /* 0x00000004040e7890 */ /* 0x000fe4000fffe0ff */
[----:B------:R-:W-:Y:S01]  /*3730*/  UIADD3 UR8, UPT, UPT, UR4, 0x6, URZ ;  /* 0x0000000604087890 */ /* 0x000fe2000fffe0ff */
[----:B------:R2:W-:Y:S01]  /*3740*/  UTCHMMA gdesc[UR4], gdesc[UR6], tmem[UR11], tmem[UR38], idesc[UR39], UP2 ;  /* 0x00ff2606040075ea */ /* 0x0005e2000900000b */
[----:B------:R-:W-:Y:S01]  /*3750*/  UPLOP3.LUT UP2, UPT, UPT, UPT, UPT, 0x80, 0x8 ;  /* 0x000000000008789c */ /* 0x000fe20003f4f070 */
[----:B------:R-:W-:Y:S01]  /*3760*/  UMOV UR19, 0x40004040 ;  /* 0x4000404000137882 */ /* 0x000fe20000000000 */
[----:B------:R-:W-:Y:S01]  /*3770*/  UMOV UR17, 0x40004040 ;  /* 0x4000404000117882 */ /* 0x000fe20000000000 */
[----:B------:R2:W-:Y:S01]  /*3780*/  UTCHMMA gdesc[UR18], gdesc[UR20], tmem[UR11], tmem[UR36], idesc[UR37], UPT ;  /* 0x00ff2414120075ea */ /* 0x0005e2000b80000b */
[----:B------:R-:W-:Y:S01]  /*3790*/  UMOV UR15, 0x40004040 ;  /* 0x40004040000f7882 */ /* 0x000fe20000000000 */
[----:B------:R-:W-:Y:S01]  /*37a0*/  UMOV UR13, 0x40004040 ;  /* 0x40004040000d7882 */ /* 0x000fe20000000000 */
[----:B------:R-:W-:Y:S01]  /*37b0*/  UMOV UR9, 0x40004040 ;  /* 0x4000404000097882 */ /* 0x000fe20000000000 */
[----:B------:R2:W-:Y:S01]  /*37c0*/  UTCHMMA gdesc[UR14], gdesc[UR16], tmem[UR11], tmem[UR34], idesc[UR35], UPT ;  /* 0x00ff22100e0075ea */ /* 0x0005e2000b80000b */
[----:B------:R2:W-:Y:S01]  /*37d0*/  UTCHMMA gdesc[UR8], gdesc[UR12], tmem[UR11], tmem[UR32], idesc[UR33], UPT ;  /* 0x00ff200c080075ea */ /* 0x0005e2000b80000b */
[----:B------:R2:W-:Y:S01]  /*37e0*/  UTCBAR.MULTICAST [UR25], URZ, UR27 ;  /* 0x000000ff190073e9 */ /* 0x0005e2000800081b */
[----:B------:R-:W-:Y:S01]  /*37f0*/  UMOV UR10, UR24 ;  /* 0x00000018000a7c82 */ /* 0x000fe20008000000 */
[----:B------:R-:W-:Y:S05]  /*3800*/  BRA.U UP3, `(.L_x_64) ;  /* 0xfffffffd03507547 */ /* 0x000fea000b83ffff */
.L_x_61:
[----:B--2---:R-:W-:Y:S01]  /*3810*/  UIADD3 UR4, UPT, UPT, UR30, 0x1, URZ ;  /* 0x000000011e047890 */ /* 0x004fe2000fffe0ff */
[C---:B------:R-:W-:Y:S01]  /*3820*/  ISETP.NE.AND P0, PT, R10.reuse, 0x2, PT ;  /* 0x000000020a00780c */ /* 0x040fe20003f05270 */
[----:B------:R-:W-:Y:S02]  /*3830*/  UIADD3 UR5, UPT, UPT, UR31, 0xa0, URZ ;  /* 0x000000a01f057890 */ /* 0x000fe4000fffe0ff */
[----:B------:R-:W-:Y:S01]  /*3840*/  UISETP.NE.AND UP0, UPT, UR4, 0x4, UPT ;  /* 0x000000040400788c */ /* 0x000fe2000bf05270 */
[----:B-1----:R-:W-:Y:S02]  /*3850*/  SEL R0, RZ, 0x1, P0 ;  /* 0x00000001ff007807 */ /* 0x002fe40000000000 */
[----:B------:R-:W-:Y:S01]  /*3860*/  SEL R10, R10, RZ, P0 ;  /* 0x000000ff0a0a7207 */ /* 0x000fe20000000000 */
[----:B------:R-:W-:Y:S01]  /*3870*/  USEL UR6, URZ, 0x1, UP0 ;  /* 0x00000001ff067887 */ /* 0x000fe20008000000 */
[----:B------:R-:W-:Y:S01]  /*3880*/  LOP3.LUT R9, R9, R0, RZ, 0x3c, !PT ;  /* 0x0000000009097212 */ /* 0x000fe200078e3cff */
[----:B------:R-:W-:Y:S01]  /*3890*/  USEL UR30, UR4, URZ, UP0 ;  /* 0x000000ff041e7287 */ /* 0x000fe20008000000 */
[----:B------:R1:W-:Y:S03]  /*38a0*/  UTCBAR [UR5], URZ ;  /* 0x000000ff050073e9 */ /* 0x0003e600080000ff */
[----:B------:R-:W-:Y:S01]  /*38b0*/  LOP3.LUT R11, R11, UR6, RZ, 0x3c, !PT ;  /* 0x000000060b0b7c12 */ /* 0x000fe2000f8e3cff */
[----:B------:R-:W-:Y:S07]  /*38c0*/  @P1 BRA `(.L_x_65) ;  /* 0xfffffff800881947 */ /* 0x000fee000383ffff */
[----:B------:R-:W2:Y:S01]  /*38d0*/  S2UR UR8, SR_CgaCtaId ;  /* 0x00000000000879c3 */ /* 0x000ea20000008800 */
[----:B------:R-:W-:Y:S01]  /*38e0*/  ELECT P0, URZ, PT ;  /* 0x0000000000ff782f */ /* 0x000fe20003800000 */
[----:B------:R-:W-:Y:S01]  /*38f0*/  IMAD.MOV.U32 R0, RZ, RZ, 0x1 ;  /* 0x00000001ff007424 */ /* 0x000fe200078e00ff */
[----:B------:R-:W-:Y:S01]  /*3900*/  UIADD3 UR26, UPT, UPT, UR26, 0xc0, URZ ;  /* 0x000000c01a1a7890 */ /* 0x000fe2000fffe0ff */
[----:B------:R-:W-:Y:S01]  /*3910*/  SHF.L.U32 R3, R11, 0x1f, RZ ;  /* 0x0000001f0b037819 */ /* 0x000fe200000006ff */
[----:B------:R-:W-:-:S03]  /*3920*/  UMOV UR4, 0x40 ;  /* 0x0000004000047882 */ /* 0x000fc60000000000 */
[----:B------:R-:W-:Y:S01]  /*3930*/  UVIRTCOUNT.DEALLOC.SMPOOL 0x80 ;  /* 0x000000800000784c */ /* 0x000fe20000000000 */
[----:B--2---:R-:W-:Y:S02]  /*3940*/  ULEA UR8, UR8, UR4, 0x18 ;  /* 0x0000000408087291 */ /* 0x004fe4000f8ec0ff */
[----:B------:R-:W-:-:S07]  /*3950*/  ULEA UR4, UR30, UR26, 0x3 ;  /* 0x0000001a1e047291 */ /* 0x000fce000f8e18ff */
[----:B------:R2:W-:Y:S02]  /*3960*/  @P0 STS.U8 [UR8+0x1c], R0 ;  /* 0x00001c00ff000988 */ /* 0x0005e40008000008 */
[----:B------:R-:W4:Y:S02]  /*3970*/  SYNCS.PHASECHK.TRANS64.TRYWAIT P0, [UR4], R3 ;  /* 0x00000003ff0075a7 */ /* 0x000f240008001104 */
[----:B--2-4-:R-:W-:Y:S05]  /*3980*/  @!P0 BRA `(.L_x_66) ;  /* 0x00000054003c8947 */ /* 0x014fea0003800000 */
.L_x_155:
[----:B------:R-:W-:-:S04]  /*3990*/  UIADD3 UR4, UPT, UPT, UR30, 0x1, URZ ;  /* 0x000000011e047890 */ /* 0x000fc8000fffe0ff */
[----:B------:R-:W-:-:S04]  /*39a0*/  UISETP.NE.AND UP0, UPT, UR4, 0x4, UPT ;  /* 0x000000040400788c */ /* 0x000fc8000bf05270 */
[----:B------:R-:W-:Y:S02]  /*39b0*/  USEL UR6, URZ, 0x1, UP0 ;  /* 0x00000001ff067887 */ /* 0x000fe40008000000 */
[----:B------:R-:W-:-:S04]  /*39c0*/  USEL UR4, UR4, URZ, UP0 ;  /* 0x000000ff04047287 */ /* 0x000fc80008000000 */
[----:B-1----:R-:W-:Y:S01]  /*39d0*/  ULEA UR5, UR4, UR26, 0x3 ;  /* 0x0000001a04057291 */ /* 0x002fe2000f8e18ff */
[----:B------:R-:W-:-:S04]  /*39e0*/  LOP3.LUT R2, R11, UR6, RZ, 0x3c, !PT ;  /* 0x000000060b027c12 */ /* 0x000fc8000f8e3cff */
[----:B--2---:R-:W-:-:S04]  /*39f0*/  SHF.L.U32 R3, R2, 0x1f, RZ ;  /* 0x0000001f02037819 */ /* 0x004fc800000006ff */
[----:B------:R-:W1:Y:S02]  /*3a00*/  SYNCS.PHASECHK.TRANS64.TRYWAIT P0, [UR5], R3 ;  /* 0x00000003ff0075a7 */ /* 0x000e640008001105 */
[----:B-1----:R-:W-:Y:S05]  /*3a10*/  @!P0 BRA `(.L_x_67) ;  /* 0x0000005400308947 */ /* 0x002fea0003800000 */
.L_x_157:
        /* <DEDUP_REMOVED lines=9> */
.L_x_159:
[----:B------:R-:W-:-:S04]  /*3ab0*/  UIADD3 UR4, UPT, UPT, UR4, 0x1, URZ ;  /* 0x0000000104047890 */ /* 0x000fc8000fffe0ff */
[----:B------:R-:W-:-:S04]  /*3ac0*/  UISETP.NE.AND UP0, UPT, UR4, 0x4, UPT ;  /* 0x000000040400788c */ /* 0x000fc8000bf05270 */
[----:B------:R-:W-:Y:S02]  /*3ad0*/  USEL UR5, URZ, 0x1, UP0 ;  /* 0x00000001ff057887 */ /* 0x000fe40008000000 */
[----:B------:R-:W-:-:S04]  /*3ae0*/  USEL UR4, UR4, URZ, UP0 ;  /* 0x000000ff04047287 */ /* 0x000fc80008000000 */
[----:B------:R-:W-:Y:S01]  /*3af0*/  ULEA UR4, UR4, UR26, 0x3 ;  /* 0x0000001a04047291 */ /* 0x000fe2000f8e18ff */
[----:B-1----:R-:W-:-:S04]  /*3b00*/  LOP3.LUT R3, R2, UR5, RZ, 0x3c, !PT ;  /* 0x0000000502037c12 */ /* 0x002fc8000f8e3cff */
[----:B------:R-:W-:-:S04]  /*3b10*/  SHF.L.U32 R3, R3, 0x1f, RZ ;  /* 0x0000001f03037819 */ /* 0x000fc800000006ff */
[----:B------:R-:W1:Y:S02]  /*3b20*/  SYNCS.PHASECHK.TRANS64.TRYWAIT P0, [UR4], R3 ;  /* 0x00000003ff0075a7 */ /* 0x000e640008001104 */
[----:B-1----:R-:W-:Y:S05]  /*3b30*/  @!P0 BRA `(.L_x_69) ;  /* 0x0000005400188947 */ /* 0x002fea0003800000 */
.L_x_161:
[----:B------:R-:W-:Y:S01]  /*3b40*/  NOP ;  /* 0x0000000000007918 */ /* 0x000fe20000000000 */
[----:B-1----:R-:W1:Y:S01]  /*3b50*/  LDS R0, [UR8+0x14] ;  /* 0x00001408ff007984 */ /* 0x002e620008000800 */
[----:B------:R-:W-:Y:S01]  /*3b60*/  ULOP3.LUT UR4, UR42, 0xffff, URZ, 0xc0, !UPT ;  /* 0x0000ffff2a047892 */ /* 0x000fe2000f8ec0ff */
[----:B------:R-:W-:Y:S01]  /*3b70*/  UMOV UR5, 0xffff ;  /* 0x0000ffff00057882 */ /* 0x000fe20000000000 */
[----:B------:R-:W-:Y:S02]  /*3b80*/  UMOV UR6, 0x1 ;  /* 0x0000000100067882 */ /* 0x000fe40000000000 */
[----:B------:R-:W-:-:S04]  /*3b90*/  USHF.R.U32.HI UR4, URZ, 0x5, UR4 ;  /* 0x00000005ff047899 */ /* 0x000fc80008011604 */
[----:B------:R-:W-:Y:S02]  /*3ba0*/  USHF.L.U32 UR5, UR5, UR4, URZ ;  /* 0x0000000405057299 */ /* 0x000fe400080006ff */
[----:B------:R-:W-:-:S04]  /*3bb0*/  USHF.L.U32 UR4, UR6, UR4, URZ ;  /* 0x0000000406047299 */ /* 0x000fc800080006ff */
[----:B-1----:R-:W-:-:S04]  /*3bc0*/  LOP3.LUT R0, R0, UR5, RZ, 0xc0, !PT ;  /* 0x0000000500007c12 */ /* 0x002fc8000f8ec0ff */
[----:B------:R-:W-:-:S13]  /*3bd0*/  ISETP.NE.AND P0, PT, R0, UR5, PT ;  /* 0x0000000500007c0c */ /* 0x000fda000bf05270 */
[----:B------:R-:W-:Y:S05]  /*3be0*/  @P0 BRA `(.L_x_70) ;  /* 0x0000000000580947 */ /* 0x000fea0003800000 */
[----:B------:R-:W1:Y:S02]  /*3bf0*/  LDS R0, [UR8+0x18] ;  /* 0x00001808ff007984 */ /* 0x000e640008000800 */
[----:B-1----:R-:W-:-:S04]  /*3c00*/  LOP3.LUT R0, R0, UR4, RZ, 0xc0, !PT ;  /* 0x0000000400007c12 */ /* 0x002fc8000f8ec0ff */
[----:B------:R-:W-:-:S13]  /*3c10*/  ISETP.NE.AND P0, PT, R0, UR4, PT ;  /* 0x0000000400007c0c */ /* 0x000fda000bf05270 */
[----:B------:R-:W-:Y:S05]  /*3c20*/  @P0 BRA `(.L_x_71) ;  /* 0x00000000003c0947 */ /* 0x000fea0003800000 */
[----:B------:R-:W1:Y:S01]  /*3c30*/  S2R R2, SR_LANEID ;  /* 0x0000000000027919 */ /* 0x000e620000000000 */
[----:B------:R-:W-:Y:S01]  /*3c40*/  ULOP3.LUT UR5, URZ, UR5, URZ, 0x33, !UPT ;  /* 0x00000005ff057292 */ /* 0x000fe2000f8e33ff */
[----:B------:R-:W-:Y:S01]  /*3c50*/  LOP3.LUT R4, RZ, UR4, RZ, 0x33, !PT ;  /* 0x00000004ff047c12 */ /* 0x000fe2000f8e33ff */
[----:B------:R-:W-:Y:S02]  /*3c60*/  VOTEU.ANY UR4, UPT, PT ;  /* 0x0000000000047886 */ /* 0x000fe400038e0100 */
[----:B------:R-:W-:Y:S01]  /*3c70*/  UFLO.U32 UR4, UR4 ;  /* 0x00000004000472bd */ /* 0x000fe200080e0000 */
[----:B------:R-:W2:Y:S01]  /*3c80*/  REDUX UR6, R4 ;  /* 0x00000000040673c4 */ /* 0x000ea20000000000 */
[----:B------:R-:W-:-:S06]  /*3c90*/  IMAD.U32 R0, RZ, RZ, UR5 ;  /* 0x00000005ff007e24 */ /* 0x000fcc000f8e00ff */
[----:B------:R4:W-:Y:S01]  /*3ca0*/  UTCATOMSWS.AND URZ, UR5 ;  /* 0x0000000500ff79e3 */ /* 0x0009e20008000000 */
[----:B------:R-:W3:Y:S01]  /*3cb0*/  REDUX UR7, R0 ;  /* 0x00000000000773c4 */ /* 0x000ee20000000000 */
[----:B-1----:R-:W-:Y:S01]  /*3cc0*/  ISETP.EQ.U32.AND P0, PT, R2, UR4, PT ;  /* 0x0000000402007c0c */ /* 0x002fe2000bf02070 */
[----:B--2---:R-:W-:Y:S01]  /*3cd0*/  IMAD.U32 R2, RZ, RZ, UR6 ;  /* 0x00000006ff027e24 */ /* 0x004fe2000f8e00ff */
[----:B---3--:R-:W-:-:S11]  /*3ce0*/  MOV R3, UR7 ;  /* 0x0000000700037c02 */ /* 0x008fd60008000f00 */
[----:B------:R4:W-:Y:S04]  /*3cf0*/  @P0 ATOMS.AND RZ, [UR8+0x14], R3 ;  /* 0x00001403ffff098c */ /* 0x0009e8000a800008 */
[----:B------:R4:W-:Y:S01]  /*3d00*/  @P0 ATOMS.AND RZ, [UR8+0x18], R2 ;  /* 0x00001802ffff098c */ /* 0x0009e2000a800008 */
[----:B------:R-:W-:Y:S05]  /*3d10*/  BRA `(.L_x_72) ;  /* 0x0000000000147947 */ /* 0x000fea0003800000 */
.L_x_71:
[----:B------:R-:W-:Y:S02]  /*3d20*/  MOV R2, 0x3d40 ;  /* 0x00003d4000027802 */ /* 0x000fe40000000f00 */
[----:B---3-5:R-:W-:Y:S05]  /*3d30*/  CALL.REL.NOINC `($__internal_0_$__cuda_sm10x_tcgen05_guardrail_trap_col_being_dealloced_not_returned_by_alloc) ;  /* 0x0000005800007944 */ /* 0x028fea0003c00000 */
[----:B------:R-:W-:Y:S05]  /*3d40*/  BRA `(.L_x_72) ;  /* 0x0000000000087947 */ /* 0x000fea0003800000 */
.L_x_70:
[----:B------:R-:W-:Y:S02]  /*3d50*/  MOV R2, 0x3d70 ;  /* 0x00003d7000027802 */ /* 0x000fe40000000f00 */
[----:B---3-5:R-:W-:Y:S05]  /*3d60*/  CALL.REL.NOINC `($__internal_2_$__cuda_sm10x_tcgen05_guardrail_trap_unallocated_columns_being_dealloced) ;  /* 0x00000058000c7944 */ /* 0x028fea0003c00000 */
.L_x_72:
[----:B------:R-:W-:Y:S01]  /*3d70*/  NOP ;  /* 0x0000000000007918 */ /* 0x000fe20000000000 */
[----:B----4-:R-:W-:Y:S05]  /*3d80*/  EXIT ;  /* 0x000000000000794d */ /* 0x010fea0003800000 */
.L_x_54:
[----:B------:R-:W-:-:S09]  /*3d90*/  UISETP.NE.OR UP0, UPT, UR18, 0x3, !UP3 ;  /* 0x000000031200788c */ /* 0x000fd2000df05670 */
[----:B------:R-:W-:Y:S05]  /*3da0*/  BRA.U UP0, `(.L_x_73) ;  /* 0x0000001100887547 */ /* 0x000fea000b800000 */
[----:B------:R-:W2:Y:S01]  /*3db0*/  LDCU.64 UR4, c[0x0][0x888] ;  /* 0x00011100ff0477ac */ /* 0x000ea20008000a00 */
[----:B------:R-:W3:Y:S01]  /*3dc0*/  S2UR UR8, SR_CgaCtaId ;  /* 0x00000000000879c3 */ /* 0x000ee20000008800 */
[----:B------:R-:W-:Y:S02]  /*3dd0*/  HFMA2 R9, -RZ, RZ, 0, 0 ;  /* 0x00000000ff097431 */ /* 0x000fe400000001ff */
[----:B------:R-:W-:Y:S01]  /*3de0*/  IMAD.MOV.U32 R11, RZ, RZ, 0x1 ;  /* 0x00000001ff0b7424 */ /* 0x000fe200078e00ff */
[----:B------:R-:W4:Y:S01]  /*3df0*/  LDCU UR40, c[0x0][0x370] ;  /* 0x00006e00ff2877ac */ /* 0x000f220008000800 */
[----:B------:R-:W-:Y:S01]  /*3e00*/  IMAD.MOV.U32 R10, RZ, RZ, RZ ;  /* 0x000000ffff0a7224 */ /* 0x000fe200078e00ff */
[----:B------:R-:W-:Y:S01]  /*3e10*/  MOV R3, 0x2000 ;  /* 0x0000200000037802 */ /* 0x000fe20000000f00 */
[----:B------:R-:W4:Y:S01]  /*3e20*/  LDCU.128 UR44, c[0x0][0xb10] ;  /* 0x00016200ff2c77ac */ /* 0x000f220008000c00 */
[----:B------:R-:W1:Y:S01]  /*3e30*/  LDC.64 R12, c[0x0][0x348] ;  /* 0x0000d200ff0c7b82 */ /* 0x000e620000000a00 */
[----:B------:R-:W3:Y:S01]  /*3e40*/  LDCU UR37, c[0x0][0x374] ;  /* 0x00006e80ff2577ac */ /* 0x000ee20008000800 */
[----:B------:R-:W3:Y:S01]  /*3e50*/  LDCU.64 UR38, c[0x0][0x890] ;  /* 0x00011200ff2677ac */ /* 0x000ee20008000a00 */
[----:B------:R-:W3:Y:S01]  /*3e60*/  LDCU UR15, c[0x0][0xb0c] ;  /* 0x00016180ff0f77ac */ /* 0x000ee20008000800 */
[----:B--2---:R-:W-:Y:S01]  /*3e70*/  UISETP.NE.U32.AND UP0, UPT, UR4, URZ, UPT ;  /* 0x000000ff0400728c */ /* 0x004fe2000bf05070 */
[----:B------:R-:W2:Y:S01]  /*3e80*/  LDCU UR54, c[0x0][0xb20] ;  /* 0x00016400ff3677ac */ /* 0x000ea20008000800 */
[----:B------:R-:W2:Y:S01]  /*3e90*/  LDCU UR4, c[0x0][0xb30] ;  /* 0x00016600ff0477ac */ /* 0x000ea20008000800 */
[----:B------:R-:W-:Y:S01]  /*3ea0*/  UMOV UR21, 0x400 ;  /* 0x0000040000157882 */ /* 0x000fe20000000000 */
[----:B----4-:R-:W-:-:S02]  /*3eb0*/  UIMAD.WIDE.U32 UR52, UR40, UR44, URZ ;  /* 0x0000002c283472a5 */ /* 0x010fc4000f8e00ff */
[----:B---3--:R-:W-:Y:S02]  /*3ec0*/  UIMAD.WIDE.U32 UR6, UR37, UR47, URZ ;  /* 0x0000002f250672a5 */ /* 0x008fe4000f8e00ff */
[----:B------:R-:W-:Y:S02]  /*3ed0*/  ULEA UR21, UR8, UR21, 0x18 ;  /* 0x0000001508157291 */ /* 0x000fe4000f8ec0ff */
[----:B------:R-:W-:Y:S02]  /*3ee0*/  USEL UR41, URZ, 0x1, UP6 ;  /* 0x00000001ff297887 */ /* 0x000fe4000b000000 */
[----:B------:R-:W-:Y:S02]  /*3ef0*/  UISETP.NE.U32.AND UP6, UPT, UR38, URZ, UPT ;  /* 0x000000ff2600728c */ /* 0x000fe4000bfc5070 */
[----:B------:R-:W-:Y:S02]  /*3f00*/  UIADD3 UR43, UPT, UPT, UR21, 0x48, URZ ;  /* 0x00000048152b7890 */ /* 0x000fe4000fffe0ff */
[----:B------:R-:W-:-:S02]  /*3f10*/  UIADD3 UR33, UPT, UPT, UR21, 0x30, URZ ;  /* 0x0000003015217890 */ /* 0x000fc4000fffe0ff */
[----:B------:R-:W-:Y:S02]  /*3f20*/  UIADD3 UR25, UPT, UPT, UR21, 0x38, URZ ;  /* 0x0000003815197890 */ /* 0x000fe4000fffe0ff */
[----:B------:R-:W-:Y:S02]  /*3f30*/  UIADD3 UR17, UPT, UPT, UR21, 0x40, URZ ;  /* 0x0000004015117890 */ /* 0x000fe4000fffe0ff */
[----:B------:R-:W-:Y:S02]  /*3f40*/  UISETP.NE.AND.EX UP5, UPT, UR5, URZ, UPT, UP0 ;  /* 0x000000ff0500728c */ /* 0x000fe4000bfa5300 */
[----:B------:R-:W-:Y:S01]  /*3f50*/  UISETP.NE.AND UP0, UPT, UR42, 0x1, UPT ;  /* 0x000000012a00788c */ /* 0x000fe2000bf05270 */
[----:B------:R-:W-:Y:S01]  /*3f60*/  UMOV UR52, UR53 ;  /* 0x0000003500347c82 */ /* 0x000fe20008000000 */
[----:B------:R-:W-:Y:S01]  /*3f70*/  UMOV UR51, UR7 ;  /* 0x0000000700337c82 */ /* 0x000fe20008000000 */
[----:B------:R-:W-:Y:S02]  /*3f80*/  UISETP.NE.AND UP0, UPT, UR15, 0x1, UPT ;  /* 0x000000010f00788c */ /* 0x000fe4000bf05270 */
[----:B------:R-:W-:-:S02]  /*3f90*/  UPLOP3.LUT UP4, UPT, UPT, UPT, UPT, 0x40, 0x4 ;  /* 0x000000000004789c */ /* 0x000fc40003f8e870 */
[----:B------:R-:W-:Y:S01]  /*3fa0*/  UISETP.GE.AND UP2, UPT, UR42, 0x1, UPT ;  /* 0x000000012a00788c */ /* 0x000fe2000bf46270 */
[----:B------:R-:W3:Y:S01]  /*3fb0*/  LDCU.64 UR22, c[0x0][0xb28] ;  /* 0x00016500ff1677ac */ /* 0x000ee20008000a00 */
[----:B------:R-:W-:Y:S02]  /*3fc0*/  UISETP.NE.AND.EX UP6, UPT, UR39, URZ, UPT, UP6 ;  /* 0x000000ff2700728c */ /* 0x000fe4000bfc5360 */
[----:B------:R-:W-:Y:S02]  /*3fd0*/  UPRMT UR43, UR8, 0x654, UR43 ;  /* 0x00000654082b7896 */ /* 0x000fe4000800002b */
[----:B------:R-:W-:Y:S02]  /*3fe0*/  UPRMT UR50, UR8, 0x654, UR33 ;  /* 0x0000065408327896 */ /* 0x000fe40008000021 */
[----:B------:R-:W-:Y:S02]  /*3ff0*/  UPRMT UR49, UR8, 0x654, UR25 ;  /* 0x0000065408317896 */ /* 0x000fe40008000019 */
[----:B------:R-:W-:-:S02]  /*4000*/  UPRMT UR48, UR8, 0x654, UR17 ;  /* 0x0000065408307896 */ /* 0x000fc40008000011 */
[----:B------:R-:W-:Y:S02]  /*4010*/  USHF.R.U32.HI UR52, URZ, UR45, UR52 ;  /* 0x0000002dff347299 */ /* 0x000fe40008011634 */
[----:B--2---:R-:W-:Y:S02]  /*4020*/  USHF.R.U32.HI UR51, URZ, UR54, UR51 ;  /* 0x00000036ff337299 */ /* 0x004fe40008011633 */
[----:B------:R-:W-:Y:S02]  /*4030*/  UISETP.NE.AND UP0, UPT, UR46, 0x1, UPT ;  /* 0x000000012e00788c */ /* 0x000fe4000bf05270 */
[----:B-1----:R-:W-:-:S11]  /*4040*/  UISETP.NE.AND UP3, UPT, UR4, 0x1, UPT ;  /* 0x000000010400788c */ /* 0x002fd6000bf65270 */
.L_x_84:
[C---:B------:R-:W-:Y:S02]  /*4050*/  LEA R8, R10.reuse, UR21, 0x3 ;  /* 0x000000150a087c11 */ /* 0x040fe4000f8e18ff */
[----:B------:R-:W-:Y:S02]  /*4060*/  SHF.L.U32 R5, R9, 0x1f, RZ ;  /* 0x0000001f09057819 */ /* 0x000fe400000006ff */
[----:B------:R-:W-:Y:S02]  /*4070*/  LEA R6, R10, UR21, 0x4 ;  /* 0x000000150a067c11 */ /* 0x000fe4000f8e20ff */
[----:B-1----:R-:W1:Y:S02]  /*4080*/  SYNCS.PHASECHK.TRANS64.TRYWAIT P0, [R8+URZ+0x80], R5 ;  /* 0x00008005080075a7 */ /* 0x002e6400080011ff */
[----:B-1----:R-:W-:Y:S05]  /*4090*/  @!P0 BRA `(.L_x_74) ;  /* 0x0000004c00d88947 */ /* 0x002fea0003800000 */
.L_x_162:
[----:B-1----:R-:W1:Y:S01]  /*40a0*/  LDS.128 R4, [R6+0x110] ;  /* 0x0001100006047984 */ /* 0x002e620000000c00 */
[----:B------:R-:W-:Y:S01]  /*40b0*/  UISETP.GE.AND UP0, UPT, UR42, 0x1, UPT ;  /* 0x000000012a00788c */ /* 0x000fe2000bf06270 */
[----:B------:R-:W-:Y:S01]  /*40c0*/  @!PT LDS RZ, [RZ] ;  /* 0x00000000fffff984 */ /* 0x000fe20000000800 */
[----:B------:R-:W-:Y:S01]  /*40d0*/  @!PT LDS RZ, [RZ] ;  /* 0x00000000fffff984 */ /* 0x000fe20000000800 */
[----:B------:R-:W-:Y:S01]  /*40e0*/  @!PT LDS RZ, [RZ] ;  /* 0x00000000fffff984 */ /* 0x000fe20000000800 */
[----:B------:R-:W-:Y:S01]  /*40f0*/  @!PT LDS RZ, [RZ] ;  /* 0x00000000fffff984 */ /* 0x000fe20000000800 */
[----:B------:R2:W-:Y:S06]  /*4100*/  MEMBAR.ALL.CTA ;  /* 0x0000000000007992 */ /* 0x0005ec0000008000 */
[----:B--2---:R-:W2:Y:S01]  /*4110*/  FENCE.VIEW.ASYNC.S ;  /* 0x00000000000073c6 */ /* 0x004ea20000000000 */
[----:B-1----:R-:W-:Y:S11]  /*4120*/  LOP3.LUT P0, RZ, R6, 0x1, RZ, 0xc0, !PT ;  /* 0x0000000106ff7812 */ /* 0x002ff6000780c0ff */
[----:B------:R-:W-:Y:S02]  /*4130*/  @!UPT UIADD3 URZ, UPT, UPT, URZ, URZ, URZ ;  /* 0x000000fffffff290 */ /* 0x000fe4000fffe0ff */
[----:B--2---:R-:W-:Y:S01]  /*4140*/  VOTEU.ANY UP2, P0 ;  /* 0x0000000000ff7886 */ /* 0x004fe20000040100 */
[----:B------:R-:W-:Y:S11]  /*4150*/  PLOP3.LUT P0, PT, PT, PT, UP2, 0x80, 0x8 ;  /* 0x000000000008781c */ /* 0x000ff60003f0f028 */
[----:B------:R-:W-:Y:S02]  /*4160*/  @!UPT UIADD3 URZ, UPT, UPT, URZ, URZ, URZ ;  /* 0x000000fffffff290 */ /* 0x000fe4000fffe0ff */
[----:B------:R-:W-:Y:S02]  /*4170*/  @P0 SHF.R.U32.HI R0, RZ, 0x10, R5 ;  /* 0x00000010ff000819 */ /* 0x000fe40000011605 */
[----:B------:R-:W-:Y:S02]  /*4180*/  @P0 MOV R2, R4 ;  /* 0x0000000400020202 */ /* 0x000fe40000000f00 */
[----:B------:R-:W-:Y:S01]  /*4190*/  @P0 R2UR UR4, R0 ;  /* 0x00000000000402ca */ /* 0x000fe200000e0000 */
[----:B------:R-:W-:Y:S01]  /*41a0*/  VIADD R0, R8, 0x90 ;  /* 0x0000009008007836 */ /* 0x000fe20000000000 */
[----:B------:R-:W-:Y:S02]  /*41b0*/  @P0 LOP3.LUT R4, R5, 0xffff, RZ, 0xc0, !PT ;  /* 0x0000ffff05040812 */ /* 0x000fe400078ec0ff */
[----:B------:R-:W-:Y:S02]  /*41c0*/  @P0 R2UR UR6, R2 ;  /* 0x00000000020602ca */ /* 0x000fe400000e0000 */
[----:B------:R-:W-:Y:S02]  /*41d0*/  PRMT R0, RZ, 0x654, R0 ;  /* 0x00000654ff007816 */ /* 0x000fe40000000000 */
[----:B------:R-:W-:Y:S02]  /*41e0*/  @P0 R2UR UR5, R4 ;  /* 0x00000000040502ca */ /* 0x000fe400000e0000 */
[----:B------:R1:W-:Y:S03]  /*41f0*/  SYNCS.ARRIVE.TRANS64.RED.A1T0 RZ, [R0+URZ], RZ ;  /* 0x000000ff00ff79a7 */ /* 0x0003e600081004ff */
[----:B------:R-:W-:Y:S04]  /*4200*/  @UP2 UMOV UR29, UR4 ;  /* 0x00000004001d2c82 */ /* 0x000fe80008000000 */
[----:B------:R-:W-:Y:S04]  /*4210*/  @UP2 UMOV UR14, UR6 ;  /* 0x00000006000e2c82 */ /* 0x000fe80008000000 */
[----:B------:R-:W-:Y:S01]  /*4220*/  @UP2 UMOV UR13, UR5 ;  /* 0x00000005000d2c82 */ /* 0x000fe20008000000 */
[----:B------:R-:W-:Y:S05]  /*4230*/  BRA.U !UP0, `(.L_x_75) ;  /* 0x0000000108c07547 */ /* 0x000fea000b800000 */
[----:B------:R-:W-:Y:S02]  /*4240*/  UIMAD.WIDE.U32 UR18, UR13, UR47, URZ ;  /* 0x0000002f0d1272a5 */ /* 0x000fe4000f8e00ff */
[----:B------:R-:W-:Y:S02]  /*4250*/  UP2UR UR16, UPR, URZ, 0x4 ;  /* 0x00000004ff107883 */ /* 0x000fe40008000000 */
[----:B------:R-:W-:Y:S02]  /*4260*/  UISETP.NE.AND UP2, UPT, UR46, 0x1, UPT ;  /* 0x000000012e00788c */ /* 0x000fe4000bf45270 */
[----:B------:R-:W-:Y:S02]  /*4270*/  UIMAD.WIDE.U32 UR26, UR14, UR44, URZ ;  /* 0x0000002c0e1a72a5 */ /* 0x000fe4000f8e00ff */
[----:B------:R-:W-:Y:S02]  /*4280*/  USEL UR4, UR37, UR51, !UP2 ;  /* 0x0000003325047287 */ /* 0x000fe4000d000000 */
[----:B------:R-:W-:Y:S02]  /*4290*/  UISETP.NE.AND UP0, UPT, UR15, 0x1, UPT ;  /* 0x000000010f00788c */ /* 0x000fe4000bf05270 */
[----:B------:R-:W-:Y:S02]  /*42a0*/  UP2UR UR20, UPR, URZ, 0x2 ;  /* 0x00000002ff147883 */ /* 0x000fe40008000000 */
[----:B------:R-:W-:Y:S02]  /*42b0*/  UISETP.NE.AND UP1, UPT, UR42, 0x1, UPT ;  /* 0x000000012a00788c */ /* 0x000fe4000bf25270 */
[----:B---3--:R-:W-:Y:S02]  /*42c0*/  UIMAD.WIDE.U32 UR8, UR4, UR22, URZ ;  /* 0x00000016040872a5 */ /* 0x008fe4000f8e00ff */
[----:B------:R-:W-:Y:S01]  /*42d0*/  USEL UR7, UR40, UR52, !UP0 ;  /* 0x0000003428077287 */ /* 0x000fe2000c000000 */
[----:B------:R-:W-:Y:S02]  /*42e0*/  UMOV UR5, UR19 ;  /* 0x0000001300057c82 */ /* 0x000fe40008000000 */
[----:B------:R-:W-:Y:S02]  /*42f0*/  USHF.R.U32.HI UR6, URZ, UR54, UR5 ;  /* 0x00000036ff067299 */ /* 0x000fe40008011605 */
[----:B------:R-:W-:Y:S02]  /*4300*/  UIMAD.WIDE.U32 UR10, UR7, UR22, URZ ;  /* 0x00000016070a72a5 */ /* 0x000fe4000f8e00ff */
[----:B------:R-:W-:Y:S02]  /*4310*/  USEL UR6, UR13, UR6, !UP2 ;  /* 0x000000060d067287 */ /* 0x000fe4000d000000 */
[----:B------:R-:W-:Y:S01]  /*4320*/  UISETP.NE.AND UP2, UPT, UR16, URZ, UPT ;  /* 0x000000ff1000728c */ /* 0x000fe2000bf45270 */
[----:B------:R-:W-:Y:S02]  /*4330*/  UMOV UR5, UR27 ;  /* 0x0000001b00057c82 */ /* 0x000fe40008000000 */
[----:B------:R-:W-:Y:S03]  /*4340*/  USHF.R.U32.HI UR12, URZ, UR45, UR5 ;  /* 0x0000002dff0c7299 */ /* 0x000fe60008011605 */
[----:B------:R-:W-:Y:S02]  /*4350*/  UMOV UR5, UR9 ;  /* 0x0000000900057c82 */ /* 0x000fe40008000000 */
[----:B------:R-:W-:Y:S03]  /*4360*/  @UP1 USHF.R.U32.HI UR4, URZ, UR23, UR5 ;  /* 0x00000017ff041299 */ /* 0x000fe60008011605 */
[----:B------:R-:W-:Y:S01]  /*4370*/  UMOV UR5, UR11 ;  /* 0x0000000b00057c82 */ /* 0x000fe20008000000 */
[----:B------:R-:W-:Y:S02]  /*4380*/  UIMAD UR4, UR42, UR4, URZ ;  /* 0x000000042a0472a4 */ /* 0x000fe4000f8e02ff */
[----:B------:R-:W-:Y:S02]  /*4390*/  @UP1 USHF.R.U32.HI UR7, URZ, UR23, UR5 ;  /* 0x00000017ff071299 */ /* 0x000fe40008011605 */
[----:B------:R-:W-:Y:S02]  /*43a0*/  USEL UR5, UR14, UR12, !UP0 ;  /* 0x0000000c0e057287 */ /* 0x000fe4000c000000 */
[----:B------:R-:W-:Y:S02]  /*43b0*/  UIMAD.WIDE.U32 UR10, UR6, UR22, URZ ;  /* 0x00000016060a72a5 */ /* 0x000fe4000f8e00ff */
[----:B------:R-:W-:Y:S02]  /*43c0*/  UIMAD UR8, UR42, UR7, URZ ;  /* 0x000000072a0872a4 */ /* 0x000fe4000f8e02ff */
[----:B------:R-:W-:Y:S03]  /*43d0*/  UISETP.GE.AND UP0, UPT, UR6, UR4, UPT ;  /* 0x000000040600728c */ /* 0x000fe6000bf06270 */
[----:B------:R-:W-:Y:S01]  /*43e0*/  UMOV UR4, UR11 ;  /* 0x0000000b00047c82 */ /* 0x000fe20008000000 */
[----:B------:R-:W-:Y:S02]  /*43f0*/  UISETP.GE.OR UP0, UPT, UR5, UR8, UP0 ;  /* 0x000000080500728c */ /* 0x000fe40008706670 */
[----:B------:R-:W-:Y:S02]  /*4400*/  USHF.R.U32.HI UR4, URZ, UR23, UR4 ;  /* 0x00000017ff047299 */ /* 0x000fe40008011604 */
[----:B------:R-:W-:Y:S02]  /*4410*/  UIMAD.WIDE.U32 UR8, UR5, UR22, URZ ;  /* 0x00000016050872a5 */ /* 0x000fe4000f8e00ff */
[----:B------:R-:W-:Y:S04]  /*4420*/  USEL UR10, UR6, UR4, !UP1 ;  /* 0x00000004060a7287 */ /* 0x000fe8000c800000 */
[----:B------:R-:W-:Y:S01]  /*4430*/  UIADD3 UR11, UPT, UPT, -UR10, URZ, URZ ;  /* 0x000000ff0a0b7290 */ /* 0x000fe2000fffe1ff */
[----:B------:R-:W-:Y:S02]  /*4440*/  @!UP0 UMOV UR4, UR9 ;  /* 0x0000000900048c82 */ /* 0x000fe40008000000 */
[----:B------:R-:W-:Y:S02]  /*4450*/  @!UP0 USHF.R.U32.HI UR4, URZ, UR23, UR4 ;  /* 0x00000017ff048299 */ /* 0x000fe40008011604 */
[----:B------:R-:W-:Y:S02]  /*4460*/  UIMAD UR8, UR42, UR11, UR6 ;  /* 0x0000000b2a0872a4 */ /* 0x000fe4000f8e0206 */
[----:B------:R-:W-:Y:S02]  /*4470*/  @!UP0 USEL UR4, UR5, UR4, !UP1 ;  /* 0x0000000405048287 */ /* 0x000fe4000c800000 */
[----:B------:R-:W-:Y:S02]  /*4480*/  UISETP.NE.AND UP1, UPT, UR20, URZ, UPT ;  /* 0x000000ff1400728c */ /* 0x000fe4000bf25270 */
[----:B------:R-:W-:Y:S02]  /*4490*/  @!UP0 UIMAD UR8, UR7, UR8, UR4 ;  /* 0x00000008070882a4 */ /* 0x000fe4000f8e0204 */
[----:B------:R-:W-:Y:S02]  /*44a0*/  @!UP0 UIADD3 UR9, UPT, UPT, UR10, -UR4, URZ ;  /* 0x800000040a098290 */ /* 0x000fe4000fffe0ff */
[----:B------:R-:W-:Y:S02]  /*44b0*/  UIADD3 UR4, UPT, UPT, -UR5, URZ, URZ ;  /* 0x000000ff05047290 */ /* 0x000fe4000fffe1ff */
[----:B------:R-:W-:Y:S02]  /*44c0*/  UIADD3 UR7, UPT, UPT, -UR6, URZ, URZ ;  /* 0x000000ff06077290 */ /* 0x000fe4000fffe1ff */
[----:B------:R-:W-:Y:S02]  /*44d0*/  @!UP0 UIMAD UR6, UR9, UR42, UR5 ;  /* 0x0000002a090682a4 */ /* 0x000fe4000f8e0205 */
[----:B------:R-:W-:Y:S02]  /*44e0*/  UIMAD UR14, UR15, UR4, UR14 ;  /* 0x000000040f0e72a4 */ /* 0x000fe4000f8e020e */
[----:B------:R-:W-:Y:S01]  /*44f0*/  UIMAD UR13, UR46, UR7, UR13 ;  /* 0x000000072e0d72a4 */ /* 0x000fe2000f8e020d */
[----:B------:R-:W-:Y:S02]  /*4500*/  @!UP0 UMOV UR5, UR8 ;  /* 0x0000000800058c82 */ /* 0x000fe40008000000 */
[----:B------:R-:W-:Y:S02]  /*4510*/  UIMAD UR14, UR5, UR15, UR14 ;  /* 0x0000000f050e72a4 */ /* 0x000fe4000f8e020e */
[----:B------:R-:W-:Y:S11]  /*4520*/  UIMAD UR13, UR6, UR46, UR13 ;  /* 0x0000002e060d72a4 */ /* 0x000ff6000f8e020d */
[----:B------:R-:W-:Y:S01]  /*4530*/  @!UPT UIADD3 URZ, UPT, UPT, URZ, URZ, URZ ;  /* 0x000000fffffff290 */ /* 0x000fe2000fffe0ff */
.L_x_75:
[----:B------:R-:W2:Y:S01]  /*4540*/  @!UP3 LDCU.128 UR8, c[0x0][0xb10] ;  /* 0x00016200ff08b7ac */ /* 0x000ea20008000c00 */
[----:B------:R-:W-:Y:S02]  /*4550*/  ISETP.NE.U32.AND P0, PT, RZ, UR38, PT ;  /* 0x00000026ff007c0c */ /* 0x000fe4000bf05070 */
[----:B------:R-:W-:Y:S02]  /*4560*/  SHF.L.U32 R4, R11, 0x1f, RZ ;  /* 0x0000001f0b047819 */ /* 0x000fe400000006ff */
[----:B------:R-:W-:Y:S01]  /*4570*/  ISETP.NE.AND.EX P0, PT, RZ, UR39, PT, P0 ;  /* 0x00000027ff007c0c */ /* 0x000fe2000bf05300 */
[----:B------:R-:W4:Y:S01]  /*4580*/  @!UP3 LDCU UR5, c[0x0][0xb0c] ;  /* 0x00016180ff05b7ac */ /* 0x000f220008000800 */
[----:B------:R-:W-:Y:S02]  /*4590*/  USHF.L.U32 UR35, UR30, 0x6, URZ ;  /* 0x000000061e237899 */ /* 0x000fe400080006ff */
[----:B------:R-:W-:Y:S02]  /*45a0*/  USHF.L.U32 UR34, UR31, 0x7, URZ ;  /* 0x000000071f227899 */ /* 0x000fe400080006ff */
[----:B--2---:R-:W-:Y:S07]  /*45b0*/  UIMAD.WIDE.U32 UR6, UR14, UR8, URZ ;  /* 0x000000080e0672a5 */ /* 0x004fee000f8e00ff */
[----:B------:R-:W-:Y:S01]  /*45c0*/  @!UP3 UMOV UR4, UR7 ;  /* 0x000000070004bc82 */ /* 0x000fe20008000000 */
[----:B----4-:R-:W-:Y:S02]  /*45d0*/  @!UP3 UISETP.NE.AND UP0, UPT, UR5, 0x1, UPT ;  /* 0x000000010500b88c */ /* 0x010fe4000bf05270 */
[----:B------:R-:W-:Y:S02]  /*45e0*/  @!UP3 USHF.R.U32.HI UR4, URZ, UR9, UR4 ;  /* 0x00000009ff04b299 */ /* 0x000fe40008011604 */
[----:B------:R-:W-:Y:S02]  /*45f0*/  UIMAD.WIDE.U32 UR6, UR13, UR11, URZ ;  /* 0x0000000b0d0672a5 */ /* 0x000fe4000f8e00ff */
[----:B------:R-:W-:Y:S02]  /*4600*/  @!UP3 USEL UR8, UR14, UR4, !UP0 ;  /* 0x000000040e08b287 */ /* 0x000fe4000c000000 */
[----:B------:R-:W-:Y:S03]  /*4610*/  @!UP3 UISETP.NE.AND UP0, UPT, UR10, 0x1, UPT ;  /* 0x000000010a00b88c */ /* 0x000fe6000bf05270 */
[----:B------:R-:W-:Y:S02]  /*4620*/  @!UP3 UMOV UR6, UR7 ;  /* 0x000000070006bc82 */ /* 0x000fe40008000000 */
[----:B------:R-:W2:Y:S02]  /*4630*/  @!UP3 LDCU UR4, c[0x0][0xb20] ;  /* 0x00016400ff04b7ac */ /* 0x000ea40008000800 */
[----:B--2---:R-:W-:Y:S04]  /*4640*/  @!UP3 USHF.R.U32.HI UR6, URZ, UR4, UR6 ;  /* 0x00000004ff06b299 */ /* 0x004fe80008011606 */
[----:B------:R-:W-:Y:S04]  /*4650*/  @!UP3 USEL UR6, UR13, UR6, !UP0 ;  /* 0x000000060d06b287 */ /* 0x000fe8000c000000 */
[----:B------:R-:W-:Y:S02]  /*4660*/  @!UP3 UIADD3 UR4, UPT, UPT, -UR8, UR6, URZ ;  /* 0x000000060804b290 */ /* 0x000fe4000fffe1ff */
[----:B------:R-:W-:Y:S02]  /*4670*/  @!UP3 UIADD3 UR6, UPT, UPT, UR8, -UR6, URZ ;  /* 0x800000060806b290 */ /* 0x000fe4000fffe0ff */
[----:B------:R-:W-:Y:S02]  /*4680*/  @!UP3 UIMAD UR14, UR4, UR5, UR14 ;  /* 0x00000005040eb2a4 */ /* 0x000fe4000f8e020e */
[----:B------:R-:W-:Y:S01]  /*4690*/  @!UP3 UIMAD UR13, UR6, UR10, UR13 ;  /* 0x0000000a060db2a4 */ /* 0x000fe2000f8e020d */
[----:B------:R-:W-:Y:S11]  /*46a0*/  BRA.U UP4, `(.L_x_76) ;  /* 0x0000000104107547 */ /* 0x000ff6000b800000 */
[----:B-1----:R-:W-:Y:S04]  /*46b0*/  MOV R0, UR41 ;  /* 0x0000002900007c02 */ /* 0x002fe80008000f00 */
[----:B------:R-:W-:Y:S04]  /*46c0*/  SHF.L.U32 R5, R0, 0x1f, RZ ;  /* 0x0000001f00057819 */ /* 0x000fe800000006ff */
[----:B------:R-:W1:Y:S02]  /*46d0*/  SYNCS.PHASECHK.TRANS64.TRYWAIT P1, [UR21+0x78], R5 ;  /* 0x00007805ff0075a7 */ /* 0x000e640008021115 */
[----:B-1----:R-:W-:Y:S05]  /*46e0*/  @!P1 BRA `(.L_x_77) ;  /* 0x0000004800589947 */ /* 0x002fea0003800000 */
.L_x_76:
[----:B------:R-:W-:Y:S05]  /*46f0*/  BRA.U !UP6, `(.L_x_78) ;  /* 0x000000010e387547 */ /* 0x000fea000b800000 */
[----:B------:R-:W-:Y:S01]  /*4700*/  UPLOP3.LUT UP1, UPT, UPT, UPT, UP5, 0x80, 0x8 ;  /* 0x000000000008789c */ /* 0x000fe20003f2f050 */
[----:B-1----:R-:W-:Y:S01]  /*4710*/  HFMA2 R0, -RZ, RZ, 0, 5.9604644775390625e-08 ;  /* 0x00000001ff007431 */ /* 0x002fe200000001ff */
[----:B------:R-:W1:Y:S01]  /*4720*/  LDCU.64 UR8, c[0x0][0x358] ;  /* 0x00006b00ff0877ac */ /* 0x000e620008000a00 */
[----:B------:R-:W-:Y:S03]  /*4730*/  IMAD.MOV.U32 R63, RZ, RZ, 0x1 ;  /* 0x00000001ff3f7424 */ /* 0x000fe600078e00ff */
[----:B------:R-:W-:Y:S05]  /*4740*/  PLOP3.LUT P1, PT, PT, PT, UP1, 0x80, 0x8 ;  /* 0x000000000008781c */ /* 0x000fea0003f2f018 */
[----:B------:R-:W2:Y:S01]  /*4750*/  @UP1 LDCU.64 UR4, c[0x0][0x888] ;  /* 0x00011100ff0417ac */ /* 0x000ea20008000a00 */
[----:B------:R-:W-:Y:S07]  /*4760*/  @UP1 UIMAD UR6, UR36, UR38, URZ ;  /* 0x00000026240612a4 */ /* 0x000fee000f8e02ff */
[----:B------:R-:W-:Y:S01]  /*4770*/  @!P1 PRMT R63, R0, 0x7610, R63 ;  /* 0x00007610003f9816 */ /* 0x000fe2000000003f */
[----:B--2---:R-:W-:Y:S06]  /*4780*/  @UP1 UIMAD.WIDE UR4, UR6, 0x4, UR4 ;  /* 0x00000004060418a5 */ /* 0x004fec000f8e0204 */
[----:B------:R-:W-:Y:S01]  /*4790*/  IMAD.U32 R6, RZ, RZ, UR4 ;  /* 0x00000004ff067e24 */ /* 0x000fe2000f8e00ff */
[----:B------:R-:W-:Y:S04]  /*47a0*/  MOV R7, UR5 ;  /* 0x0000000500077c02 */ /* 0x000fe80008000f00 */
[----:B------:R-:W2:Y:S01]  /*47b0*/  @!UP1 LDCU UR4, c[0x0][0x880] ;  /* 0x00011000ff0497ac */ /* 0x000ea20008000800 */
[----:B-1---5:R4:W5:Y:S02]  /*47c0*/  @P1 LDG.E R27, desc[UR8][R6.64] ;  /* 0x00000008061b1981 */ /* 0x022964000c1e1900 */
[----:B--2-4-:R-:W-:Y:S07]  /*47d0*/  @!P1 IMAD.U32 R27, RZ, RZ, UR4 ;  /* 0x00000004ff1b9e24 */ /* 0x014fee000f8e00ff */
.L_x_78:
[----:B-----5:R-:W-:Y:S01]  /*47e0*/  @!P0 FSETP.EQ.AND P2, PT, R27, RZ, PT ;  /* 0x000000ff1b00820b */ /* 0x020fe20003f42000 */
[----:B------:R-:W-:Y:S01]  /*47f0*/  @!UPT UIADD3 URZ, UPT, UPT, URZ, URZ, URZ ;  /* 0x000000fffffff290 */ /* 0x000fe2000fffe0ff */
[----:B------:R-:W-:Y:S11]  /*4800*/  @!P0 BRA `(.L_x_79) ;  /* 0x0000000000148947 */ /* 0x000ff60003800000 */
[----:B------:R-:W-:Y:S02]  /*4810*/  LOP3.LUT P0, RZ, R63, 0xff, RZ, 0xc0, !PT ;  /* 0x000000ff3fff7812 */ /* 0x000fe4000780c0ff */
[----:B------:R-:W-:Y:S04]  /*4820*/  PLOP3.LUT P2, PT, PT, PT, UP1, 0x80, 0x8 ;  /* 0x000000000008781c */ /* 0x000fe80003f4f018 */
[----:B------:R-:W-:Y:S07]  /*4830*/  PLOP3.LUT P2, PT, P2, PT, PT, 0x8, 0x80 ;  /* 0x000000000080781c */ /* 0x000fee000174e170 */
[----:B------:R-:W-:Y:S11]  /*4840*/  @P0 FSETP.EQ.AND P2, PT, R27, RZ, PT ;  /* 0x000000ff1b00020b */ /* 0x000ff60003f42000 */
[----:B------:R-:W-:Y:S02]  /*4850*/  @!UPT UIADD3 URZ, UPT, UPT, URZ, URZ, URZ ;  /* 0x000000fffffff290 */ /* 0x000fe4000fffe0ff */
.L_x_79:
[----:B------:R-:W2:Y:S01]  /*4860*/  SYNCS.PHASECHK.TRANS64.TRYWAIT P0, [UR21+0x50], R4 ;  /* 0x00005004ff0075a7 */ /* 0x000ea20008001115 */
[----:B------:R-:W-:Y:S04]  /*4870*/  ELECT P1, URZ, PT ;  /* 0x0000000000ff782f */ /* 0x000fe80003820000 */
[----:B------:R-:W-:Y:S01]  /*4880*/  PLOP3.LUT P1, PT, P2, P1, PT, 0xf2, 0x2f ;  /* 0x00000000002f781c */ /* 0x000fe20001723e72 */
[----:B------:R-:W-:Y:S01]  /*4890*/  @!UPT UIADD3 URZ, UPT, UPT, URZ, URZ, URZ ;  /* 0x000000fffffff290 */ /* 0x000fe2000fffe0ff */
[----:B--2---:R-:W-:Y:S11]  /*48a0*/  @!P0 BRA `(.L_x_80) ;  /* 0x0000004800008947 */ /* 0x004ff60003800000 */
.L_x_165:
[----:B------:R-:W-:Y:S01]  /*48b0*/  @!P1 IADD3 R2, P0, PT, R12, 0x580, RZ ;  /* 0x000005800c029810 */ /* 0x000fe20007f1e0ff */
[----:B------:R-:W-:Y:S01]  /*48c0*/  VOTEU.ALL UP0, P1 ;  /* 0x0000000000ff7886 */ /* 0x000fe20000800000 */
[----:B------:R-:W-:Y:S01]  /*48d0*/  UMOV UR6, 0x0 ;  /* 0x0000000000067882 */ /* 0x000fe20000000000 */
[----:B------:R-:W-:Y:S01]  /*48e0*/  UMOV UR7, 0x10000000 ;  /* 0x1000000000077882 */ /* 0x000fe20000000000 */
[----:B------:R-:W-:Y:S01]  /*48f0*/  @!P1 R2UR UR5, R2 ;  /* 0x00000000020592ca */ /* 0x000fe200000e0000 */
[----:B-1----:R-:W-:Y:S01]  /*4900*/  @!P1 IMAD.X R0, RZ, RZ, R13, P0 ;  /* 0x000000ffff009224 */ /* 0x002fe200000e060d */
[----:B------:R-:W-:Y:S01]  /*4910*/  @!UP0 UIADD3 UR32, UPT, UPT, UR21, 0x400, URZ ;  /* 0x0000040015208890 */ /* 0x000fe2000fffe0ff */
[----:B------:R-:W-:Y:S03]  /*4920*/  VOTEU.ALL UP0, P1 ;  /* 0x0000000000ff7886 */ /* 0x000fe60000800000 */
[----:B------:R-:W-:Y:S01]  /*4930*/  @!P1 R2UR UR4, R0 ;  /* 0x00000000000492ca */ /* 0x000fe200000e0000 */
[----:B------:R-:W-:Y:S06]  /*4940*/  @!P1 IMAD.MOV.U32 R0, RZ, RZ, 0x2000 ;  /* 0x00002000ff009424 */ /* 0x000fec00078e00ff */
[----:B------:R-:W-:Y:S06]  /*4950*/  IMAD.U32 R6, RZ, RZ, UR5 ;  /* 0x00000005ff067e24 */ /* 0x000fec000f8e00ff */
[----:B------:R-:W-:Y:S01]  /*4960*/  IMAD.U32 R7, RZ, RZ, UR4 ;  /* 0x00000004ff077e24 */ /* 0x000fe2000f8e00ff */
[----:B------:R-:W-:Y:S04]  /*4970*/  @!P1 R2UR UR4, R6 ;  /* 0x00000000060492ca */ /* 0x000fe800000e0000 */
[----:B------:R-:W-:Y:S11]  /*4980*/  @!P1 R2UR UR5, R7 ;  /* 0x00000000070592ca */ /* 0x000ff600000e0000 */
[----:B------:R-:W-:Y:S02]  /*4990*/  @!UPT UIADD3 URZ, UPT, UPT, URZ, URZ, URZ ;  /* 0x000000fffffff290 */ /* 0x000fe4000fffe0ff */
[----:B------:R1:W-:Y:S01]  /*49a0*/  @!UP0 UTMALDG.3D [UR32], [UR4], desc[UR6] ;  /* 0x00000620040085b4 */ /* 0x0003e20008011000 */
[----:B------:R1:W-:Y:S01]  /*49b0*/  @!P1 SYNCS.ARRIVE.TRANS64.RED.A0TR RZ, [UR21+0x30], R0 ;  /* 0x00003000ffff99a7 */ /* 0x0003e20008300415 */
[----:B------:R-:W-:Y:S01]  /*49c0*/  SYNCS.ARRIVE.TRANS64.RED.A1T0 RZ, [UR50], RZ ;  /* 0x000000ffffff79a7 */ /* 0x000fe20008100432 */
[----:B------:R-:W2:Y:S02]  /*49d0*/  SYNCS.PHASECHK.TRANS64.TRYWAIT P0, [UR21+0x58], R4 ;  /* 0x00005804ff0075a7 */ /* 0x000ea40008001115 */
[----:B-12---:R-:W-:Y:S05]  /*49e0*/  @!P0 BRA `(.L_x_81) ;  /* 0x0000004400c88947 */ /* 0x006fea0003800000 */
.L_x_167:
[----:B------:R-:W-:Y:S01]  /*49f0*/  @!P1 IADD3 R2, P0, PT, R12, 0x580, RZ ;  /* 0x000005800c029810 */ /* 0x000fe20007f1e0ff */
[----:B------:R-:W-:Y:S01]  /*4a00*/  VOTEU.ALL UP0, P1 ;  /* 0x0000000000ff7886 */ /* 0x000fe20000800000 */
[----:B------:R-:W-:Y:S01]  /*4a10*/  UMOV UR6, 0x0 ;  /* 0x0000000000067882 */ /* 0x000fe20000000000 */
[----:B------:R-:W-:Y:S01]  /*4a20*/  UMOV UR7, 0x10000000 ;  /* 0x1000000000077882 */ /* 0x000fe20000000000 */
[----:B------:R-:W-:Y:S01]  /*4a30*/  @!P1 R2UR UR5, R2 ;  /* 0x00000000020592ca */ /* 0x000fe200000e0000 */
[----:B------:R-:W-:Y:S01]  /*4a40*/  @!P1 IMAD.X R0, RZ, RZ, R13, P0 ;  /* 0x000000ffff009224 */ /* 0x000fe200000e060d */
[----:B------:R-:W-:Y:S02]  /*4a50*/  @!UP0 UIADD3 UR26, UPT, UPT, UR34, 0x20, URZ ;  /* 0x00000020221a8890 */ /* 0x000fe4000fffe0ff */
[----:B------:R-:W-:Y:S02]  /*4a60*/  @!UP0 UIADD3 UR24, UPT, UPT, UR21, 0x2400, URZ ;  /* 0x0000240015188890 */ /* 0x000fe4000fffe0ff */
[----:B------:R-:W-:Y:S01]  /*4a70*/  @!P1 R2UR UR4, R0 ;  /* 0x00000000000492ca */ /* 0x000fe200000e0000 */
[----:B------:R-:W-:Y:S01]  /*4a80*/  VOTEU.ALL UP0, P1 ;  /* 0x0000000000ff7886 */ /* 0x000fe20000800000 */
[----:B------:R-:W-:Y:S01]  /*4a90*/  @!P1 IMAD.MOV.U32 R0, RZ, RZ, 0x2000 ;  /* 0x00002000ff009424 */ /* 0x000fe200078e00ff */
[----:B------:R-:W-:Y:S01]  /*4aa0*/  UMOV UR27, UR35 ;  /* 0x00000023001b7c82 */ /* 0x000fe20008000000 */
[----:B------:R-:W-:Y:S03]  /*4ab0*/  UMOV UR28, UR36 ;  /* 0x00000024001c7c82 */ /* 0x000fe60008000000 */
        /* <DEDUP_REMOVED lines=8> */
[----:B------:R-:W4:Y:S02]  /*4b40*/  SYNCS.PHASECHK.TRANS64.TRYWAIT P0, [UR21+0x60], R4 ;  /* 0x00006004ff0075a7 */ /* 0x000f240008001115 */
[----:B--2-4-:R-:W-:Y:S05]  /*4b50*/  @!P0 BRA `(.L_x_82) ;  /* 0x0000004400848947 */ /* 0x014fea0003800000 */
.L_x_169:
[----:B------:R-:W-:Y:S01]  /*4b60*/  @!P1 IADD3 R2, P0, PT, R12, 0x580, RZ ;  /* 0x000005800c029810 */ /* 0x000fe20007f1e0ff */
[----:B------:R-:W-:Y:S01]  /*4b70*/  VOTEU.ALL UP0, P1 ;  /* 0x0000000000ff7886 */ /* 0x000fe20000800000 */
[----:B------:R-:W-:Y:S01]  /*4b80*/  UMOV UR6, 0x0 ;  /* 0x0000000000067882 */ /* 0x000fe20000000000 */
[----:B------:R-:W-:Y:S01]  /*4b90*/  UMOV UR7, 0x10000000 ;  /* 0x1000000000077882 */ /* 0x000fe20000000000 */
[----:B------:R-:W-:Y:S01]  /*4ba0*/  @!P1 R2UR UR5, R2 ;  /* 0x00000000020592ca */ /* 0x000fe200000e0000 */
[----:B------:R-:W-:Y:S01]  /*4bb0*/  @!P1 IMAD.X R0, RZ, RZ, R13, P0 ;  /* 0x000000ffff009224 */ /* 0x000fe200000e060d */
[----:B------:R-:W-:Y:S01]  /*4bc0*/  @!UP0 UIADD3 UR18, UPT, UPT, UR34, 0x40, URZ ;  /* 0x0000004022128890 */ /* 0x000fe2000fffe0ff */
[----:B------:R-:W-:Y:S01]  /*4bd0*/  VIADD R10, R10, 0x1 ;  /* 0x000000010a0a7836 */ /* 0x000fe20000000000 */
        /* <DEDUP_REMOVED lines=16> */
.L_x_171:
[----:B------:R-:W-:Y:S01]  /*4ce0*/  @!P1 IADD3 R2, P0, PT, R12, 0x580, RZ ;  /* 0x000005800c029810 */ /* 0x000fe20007f1e0ff */
[----:B------:R-:W-:Y:S01]  /*4cf0*/  VOTEU.ALL UP0, P1 ;  /* 0x0000000000ff7886 */ /* 0x000fe20000800000 */
[----:B------:R-:W-:Y:S01]  /*4d00*/  UMOV UR6, 0x0 ;  /* 0x0000000000067882 */ /* 0x000fe20000000000 */
[----:B------:R-:W-:Y:S01]  /*4d10*/  UMOV UR7, 0x10000000 ;  /* 0x1000000000077882 */ /* 0x000fe20000000000 */
[----:B------:R-:W-:Y:S01]  /*4d20*/  @!P1 R2UR UR5, R2 ;  /* 0x00000000020592ca */ /* 0x000fe200000e0000 */
[----:B------:R-:W-:Y:S01]  /*4d30*/  @!P1 IMAD.X R0, RZ, RZ, R13, P0 ;  /* 0x000000ffff009224 */ /* 0x000fe200000e060d */
[----:B------:R-:W-:Y:S01]  /*4d40*/  @!UP0 UIADD3 UR10, UPT, UPT, UR34, 0x60, URZ ;  /* 0x00000060220a8890 */ /* 0x000fe2000fffe0ff */
[----:B------:R-:W-:Y:S01]  /*4d50*/  R2UR UR18, R65 ;  /* 0x00000000411272ca */ /* 0x000fe200000e0000 */
[----:B------:R-:W-:Y:S01]  /*4d60*/  @!UP0 UIADD3 UR8, UPT, UPT, UR21, 0x6400, URZ ;  /* 0x0000640015088890 */ /* 0x000fe2000fffe0ff */
[----:B------:R-:W-:Y:S01]  /*4d70*/  R2UR UR16, R66 ;  /* 0x00000000421072ca */ /* 0x000fe200000e0000 */
[----:B------:R-:W-:Y:S01]  /*4d80*/  @!UP0 UIADD3 UR9, UPT, UPT, UR21, 0x48, URZ ;  /* 0x0000004815098890 */ /* 0x000fe2000fffe0ff */
[----:B------:R-:W-:Y:S01]  /*4d90*/  @!P1 R2UR UR4, R0 ;  /* 0x00000000000492ca */ /* 0x000fe200000e0000 */
[----:B------:R-:W-:Y:S01]  /*4da0*/  VOTEU.ALL UP0, P1 ;  /* 0x0000000000ff7886 */ /* 0x000fe20000800000 */
[----:B------:R-:W-:Y:S01]  /*4db0*/  UMOV UR11, UR35 ;  /* 0x00000023000b7c82 */ /* 0x000fe20008000000 */
[----:B------:R-:W-:Y:S01]  /*4dc0*/  UMOV UR12, UR36 ;  /* 0x00000024000c7c82 */ /* 0x000fe20008000000 */
[C---:B------:R-:W-:Y:S01]  /*4dd0*/  ISETP.NE.AND P0, PT, R10.reuse, 0x2, PT ;  /* 0x000000020a00780c */ /* 0x040fe20003f05270 */
[----:B------:R-:W-:Y:S01]  /*4de0*/  UMOV UR36, UR29 ;  /* 0x0000001d00247c82 */ /* 0x000fe20008000000 */
[----:B-1----:R-:W-:Y:S01]  /*4df0*/  IMAD.U32 R4, RZ, RZ, UR5 ;  /* 0x00000005ff047e24 */ /* 0x002fe2000f8e00ff */
[----:B------:R-:W-:Y:S01]  /*4e00*/  LOP3.LUT R11, R11, 0x1, RZ, 0x3c, !PT ;  /* 0x000000010b0b7812 */ /* 0x000fe200078e3cff */
[----:B------:R-:W-:Y:S01]  /*4e10*/  UPLOP3.LUT UP4, UPT, UPT, UPT, UPT, 0x80, 0x8 ;  /* 0x000000000008789c */ /* 0x000fe20003f8f070 */
[----:B------:R-:W-:Y:S01]  /*4e20*/  SEL R0, RZ, 0x1, P0 ;  /* 0x00000001ff007807 */ /* 0x000fe20000000000 */
[----:B------:R-:W-:Y:S01]  /*4e30*/  UIADD3 UR31, UPT, UPT, UR13, UR18, URZ ;  /* 0x000000120d1f7290 */ /* 0x000fe2000fffe0ff */
[----:B------:R-:W-:Y:S01]  /*4e40*/  SEL R10, R10, RZ, P0 ;  /* 0x000000ff0a0a7207 */ /* 0x000fe20000000000 */
[----:B------:R-:W-:Y:S01]  /*4e50*/  UIADD3 UR30, UPT, UPT, UR14, UR16, URZ ;  /* 0x000000100e1e7290 */ /* 0x000fe2000fffe0ff */
[----:B------:R-:W-:Y:S01]  /*4e60*/  IMAD.U32 R5, RZ, RZ, UR4 ;  /* 0x00000004ff057e24 */ /* 0x000fe2000f8e00ff */
[----:B------:R-:W-:Y:S02]  /*4e70*/  @!P1 R2UR UR4, R4 ;  /* 0x00000000040492ca */ /* 0x000fe400000e0000 */
[----:B------:R-:W-:Y:S02]  /*4e80*/  LOP3.LUT R9, R9, R0, RZ, 0x3c, !PT ;  /* 0x0000000009097212 */ /* 0x000fe400078e3cff */
[----:B------:R-:W-:Y:S11]  /*4e90*/  @!P1 R2UR UR5, R5 ;  /* 0x00000000050592ca */ /* 0x000ff600000e0000 */
[----:B------:R-:W-:Y:S02]  /*4ea0*/  @!UPT UIADD3 URZ, UPT, UPT, URZ, URZ, URZ ;  /* 0x000000fffffff290 */ /* 0x000fe4000fffe0ff */
[----:B------:R1:W-:Y:S01]  /*4eb0*/  @!UP0 UTMALDG.3D [UR8], [UR4], desc[UR6] ;  /* 0x00000608040085b4 */ /* 0x0003e20008011000 */
[----:B------:R1:W-:Y:S01]  /*4ec0*/  @!P1 SYNCS.ARRIVE.TRANS64.RED.A0TR RZ, [UR21+0x48], R3 ;  /* 0x00004803ffff99a7 */ /* 0x0003e20008300415 */
[----:B------:R-:W-:Y:S01]  /*4ed0*/  SYNCS.ARRIVE.TRANS64.RED.A1T0 RZ, [UR43], RZ ;  /* 0x000000ffffff79a7 */ /* 0x000fe2000810042b */
[----:B------:R-:W-:Y:S05]  /*4ee0*/  BRA.U UP2, `(.L_x_84) ;  /* 0xfffffff102587547 */ /* 0x000fea000b83ffff */
[----:B-1----:R-:W-:-:S04]  /*4ef0*/  SHF.L.U32 R3, R11, 0x1f, RZ ;  /* 0x0000001f0b037819 */ /* 0x002fc800000006ff */
[----:B------:R-:W1:Y:S02]  /*4f00*/  SYNCS.PHASECHK.TRANS64.TRYWAIT P0, [UR21+0x50], R3 ;  /* 0x00005003ff0075a7 */ /* 0x000e640008001115 */
[----:B-1----:R-:W-:Y:S05]  /*4f10*/  @!P0 BRA `(.L_x_85) ;  /* 0x0000004000c48947 */ /* 0x002fea0003800000 */
.L_x_173:
[----:B------:R-:W2:Y:S02]  /*4f20*/  SYNCS.PHASECHK.TRANS64.TRYWAIT P0, [UR21+0x58], R3 ;  /* 0x00005803ff0075a7 */ /* 0x000ea40008001115 */
[----:B--2---:R-:W-:Y:S05]  /*4f30*/  @!P0 BRA `(.L_x_86) ;  /* 0x0000004000d48947 */ /* 0x004fea0003800000 */
.L_x_175:
[----:B------:R-:W2:Y:S02]  /*4f40*/  SYNCS.PHASECHK.TRANS64.TRYWAIT P0, [UR21+0x60], R3 ;  /* 0x00006003ff0075a7 */ /* 0x000ea40008001115 */
[----:B--2---:R-:W-:Y:S05]  /*4f50*/  @!P0 BRA `(.L_x_87) ;  /* 0x0000004000e48947 */ /* 0x004fea0003800000 */
.L_x_177:
[----:B-1----:R-:W-:-:S07]  /*4f60*/  MOV R0, UR21 ;  /* 0x0000001500007c02 */ /* 0x002fce0008000f00 */
.L_x_88:
[----:B-1----:R-:W-:-:S04]  /*4f70*/  SHF.L.U32 R3, R11, 0x1f, RZ ;  /* 0x0000001f0b037819 */ /* 0x002fc800000006ff */
[----:B------:R1:W2:Y:S03]  /*4f80*/  SYNCS.PHASECHK.TRANS64.TRYWAIT P0, [R0+URZ+0x68], R3 ;  /* 0x00006803000075a7 */ /* 0x0002a600080011ff */
[----:B--2---:R-:W-:Y:S05]  /*4f90*/  @!P0 NANOSLEEP.SYNCS 0x989680 ;  /* 0x009896800000895d */ /* 0x004fea0003900000 */
[----:B------:R-:W2:Y:S02]  /*4fa0*/  @!P0 SYNCS.PHASECHK.TRANS64 P0, [R0+URZ+0x68], R3 ;  /* 0x00006803000085a7 */ /* 0x000ea400080010ff */
[----:B--23--:R-:W-:Y:S05]  /*4fb0*/  @P0 EXIT ;  /* 0x000000000000094d */ /* 0x00cfea0003800000 */
[----:B------:R-:W-:Y:S05]  /*4fc0*/  BRA `(.L_x_88) ;  /* 0xfffffffc00e87947 */ /* 0x000fea000383ffff */
.L_x_73:
[----:B------:R-:W-:-:S06]  /*4fd0*/  UISETP.GE.AND UP0, UPT, UR18, 0x4, UPT ;  /* 0x000000041200788c */ /* 0x000fcc000bf06270 */
[----:B------:R-:W-:-:S13]  /*4fe0*/  PLOP3.LUT P0, PT, PT, PT, UP0, 0x80, 0x8 ;  /* 0x000000000008781c */ /* 0x000fda0003f0f008 */
[----:B-1----:R-:W-:Y:S05]  /*4ff0*/  @!P0 EXIT ;  /* 0x000000000000894d */ /* 0x002fea0003800000 */
[----:B------:R-:W1:Y:S08]  /*5000*/  S2UR UR4, SR_CgaCtaId ;  /* 0x00000000000479c3 */ /* 0x000e700000008800 */
[----:B------:R-:W-:Y:S01]  /*5010*/  BAR.SYNC.DEFER_BLOCKING 0x6, 0xa0 ;  /* 0x0182800000007b1d */ /* 0x000fe20000010000 */
[C---:B------:R-:W-:Y:S01]  /*5020*/  IMAD.SHL.U32 R5, R76.reuse, 0x20, RZ ;  /* 0x000000204c057824 */ /* 0x040fe200078e00ff */
[C---:B------:R-:W-:Y:S01]  /*5030*/  R2P PR, R76.reuse, 0x6 ;  /* 0x000000064c007804 */ /* 0x040fe20000000000 */
[C---:B------:R-:W-:Y:S01]  /*5040*/  IMAD.SHL.U32 R2, R76.reuse, 0x4, RZ ;  /* 0x000000044c027824 */ /* 0x040fe200078e00ff */
[----:B------:R-:W-:Y:S01]  /*5050*/  CS2R R70, SRZ ;  /* 0x0000000000467805 */ /* 0x000fe2000001ff00 */
[----:B------:R-:W-:Y:S01]  /*5060*/  IMAD.U32 R23, R76, 0x10000, RZ ;  /* 0x000100004c177824 */ /* 0x000fe200078e00ff */
[----:B------:R-:W-:-:S02]  /*5070*/  UMOV UR44, 0x400 ;  /* 0x00000400002c7882 */ /* 0x000fc40000000000 */
[----:B------:R-:W2:Y:S01]  /*5080*/  LDC.64 R60, c[0x0][0x8b0] ;  /* 0x00022c00ff3c7b82 */ /* 0x000ea20000000a00 */
[C---:B------:R-:W-:Y:S01]  /*5090*/  LOP3.LUT R3, R5.reuse, 0xe0, RZ, 0xc0, !PT ;  /* 0x000000e005037812 */ /* 0x040fe200078ec0ff */
[----:B------:R-:W-:Y:S01]  /*50a0*/  IMAD.SHL.U32 R62, R76, 0x10, RZ ;  /* 0x000000104c3e7824 */ /* 0x000fe200078e00ff */
[----:B------:R-:W-:Y:S01]  /*50b0*/  LOP3.LUT R5, R5, 0x100, RZ, 0xc0, !PT ;  /* 0x0000010005057812 */ /* 0x000fe200078ec0ff */
[----:B------:R-:W-:Y:S01]  /*50c0*/  IMAD.MOV.U32 R75, RZ, RZ, 0x10 ;  /* 0x00000010ff4b7424 */ /* 0x000fe200078e00ff */
[----:B------:R-:W-:Y:S01]  /*50d0*/  LOP3.LUT R2, R3, 0x1c, R2, 0xf8, !PT ;  /* 0x0000001c03027812 */ /* 0x000fe200078ef802 */
[----:B------:R-:W-:Y:S01]  /*50e0*/  IMAD.MOV.U32 R74, RZ, RZ, 0x20 ;  /* 0x00000020ff4a7424 */ /* 0x000fe200078e00ff */
[----:B------:R-:W-:Y:S01]  /*50f0*/  SHF.R.U32.HI R3, RZ, 0x2, R76 ;  /* 0x00000002ff037819 */ /* 0x000fe2000001164c */
[----:B------:R-:W3:Y:S01]  /*5100*/  LDC.64 R42, c[0x0][0x8a8] ;  /* 0x00022a00ff2a7b82 */ /* 0x000ee20000000a00 */
[----:B------:R-:W-:Y:S01]  /*5110*/  LOP3.LUT R23, R23, 0x600000, RZ, 0xc0, !PT ;  /* 0x0060000017177812 */ /* 0x000fe200078ec0ff */
[----:B------:R-:W-:Y:S01]  /*5120*/  IMAD.MOV.U32 R73, RZ, RZ, 0x1 ;  /* 0x00000001ff497424 */ /* 0x000fe200078e00ff */
[----:B------:R-:W-:Y:S01]  /*5130*/  LOP3.LUT R62, R5, 0x600, R62, 0xf8, !PT ;  /* 0x00000600053e7812 */ /* 0x000fe200078ef83e */
[----:B------:R-:W-:Y:S01]  /*5140*/  IMAD.MOV.U32 R22, RZ, RZ, RZ ;  /* 0x000000ffff167224 */ /* 0x000fe200078e00ff */
[----:B------:R-:W-:Y:S01]  /*5150*/  LOP3.LUT R3, R2, 0x4, R3, 0x78, !PT ;  /* 0x0000000402037812 */ /* 0x000fe200078e7803 */
[----:B------:R-:W-:Y:S01]  /*5160*/  IMAD.MOV.U32 R72, RZ, RZ, RZ ;  /* 0x000000ffff487224 */ /* 0x000fe200078e00ff */
[----:B------:R-:W-:Y:S01]  /*5170*/  LOP3.LUT R76, R76, 0x60, RZ, 0xc0, !PT ;  /* 0x000000604c4c7812 */ /* 0x000fe200078ec0ff */
[----:B-1----:R-:W-:Y:S01]  /*5180*/  ULEA UR44, UR4, UR44, 0x18 ;  /* 0x0000002c042c7291 */ /* 0x002fe2000f8ec0ff */
[----:B------:R-:W-:Y:S01]  /*5190*/  LOP3.LUT R62, R62, R3, RZ, 0xfc, !PT ;  /* 0x000000033e3e7212 */ /* 0x000fe200078efcff */
[----:B------:R-:W1:Y:S01]  /*51a0*/  LDCU UR59, c[0x0][0x370] ;  /* 0x00006e00ff3b77ac */ /* 0x000e620008000800 */
[----:B------:R-:W-:-:S02]  /*51b0*/  SEL R75, R75, 0xfffffff0, !P2 ;  /* 0xfffffff04b4b7807 */ /* 0x000fc40005000000 */
[----:B------:R-:W-:Y:S01]  /*51c0*/  SEL R74, R74, 0xffffffe0, !P1 ;  /* 0xffffffe04a4a7807 */ /* 0x000fe20004800000 */
[----:B------:R-:W-:Y:S01]  /*51d0*/  UIADD3 UR4, UPT, UPT, UR44, 0x400, URZ ;  /* 0x000004002c047890 */ /* 0x000fe2000fffe0ff */
[----:B------:R-:W4:Y:S02]  /*51e0*/  LDCU UR43, c[0x0][0xb0c] ;  /* 0x00016180ff2b77ac */ /* 0x000f240008000800 */
[----:B------:R-:W1:Y:S03]  /*51f0*/  LDS R0, [UR44+0x130] ;  /* 0x0001302cff007984 */ /* 0x000e660008000800 */
[----:B------:R-:W-:Y:S01]  /*5200*/  IMAD.U32 R68, RZ, RZ, UR4 ;  /* 0x00000004ff447e24 */ /* 0x000fe2000f8e00ff */
[----:B------:R-:W1:Y:S01]  /*5210*/  LDCU UR39, c[0x0][0xb30] ;  /* 0x00016600ff2777ac */ /* 0x000e620008000800 */
[----:B------:R-:W1:Y:S01]  /*5220*/  LDCU.64 UR56, c[0x0][0x888] ;  /* 0x00011100ff3877ac */ /* 0x000e620008000a00 */
[----:B------:R-:W1:Y:S01]  /*5230*/  LDCU.64 UR40, c[0x0][0xb28] ;  /* 0x00016500ff2877ac */ /* 0x000e620008000a00 */
[----:B------:R-:W1:Y:S01]  /*5240*/  LDCU.64 UR62, c[0x0][0x890] ;  /* 0x00011200ff3e77ac */ /* 0x000e620008000a00 */
[----:B------:R-:W1:Y:S01]  /*5250*/  LDCU.128 UR52, c[0x0][0xb10] ;  /* 0x00016200ff3477ac */ /* 0x000e620008000c00 */
[----:B------:R-:W1:Y:S01]  /*5260*/  LDCU UR58, c[0x0][0x374] ;  /* 0x00006e80ff3a77ac */ /* 0x000e620008000800 */
[----:B------:R-:W-:Y:S01]  /*5270*/  UMOV UR47, URZ ;  /* 0x000000ff002f7c82 */ /* 0x000fe20008000000 */
[----:B------:R-:W-:Y:S01]  /*5280*/  UMOV UR46, URZ ;  /* 0x000000ff002e7c82 */ /* 0x000fe20008000000 */
[----:B-1234-:R-:W-:-:S07]  /*5290*/  IMAD.IADD R23, R0, 0x1, R23 ;  /* 0x0000000100177824 */ /* 0x01efce00078e0217 */
.L_x_132:
[C---:B------:R-:W-:Y:S02]  /*52a0*/  LEA R3, R70.reuse, UR44, 0x3 ;  /* 0x0000002c46037c11 */ /* 0x040fe4000f8e18ff */
[----:B------:R-:W-:Y:S02]  /*52b0*/  SHF.L.U32 R0, R71, 0x1f, RZ ;  /* 0x0000001f47007819 */ /* 0x000fe400000006ff */
[----:B-1----:R-:W-:Y:S02]  /*52c0*/  LEA R5, R70, UR44, 0x4 ;  /* 0x0000002c46057c11 */ /* 0x002fe4000f8e20ff */
[----:B------:R-:W1:Y:S02]  /*52d0*/  SYNCS.PHASECHK.TRANS64.TRYWAIT P0, [R3+URZ+0x80], R0 ;  /* 0x00008000030075a7 */ /* 0x000e6400080011ff */
[----:B-1----:R-:W-:Y:S05]  /*52e0*/  @!P0 BRA `(.L_x_89) ;  /* 0x0000004000188947 */ /* 0x002fea0003800000 */
.L_x_178:
[----:B------:R-:W2:Y:S01]  /*52f0*/  LDS.128 R4, [R5+0x110] ;  /* 0x0001100005047984 */ /* 0x000ea20000000c00 */
[----:B------:R-:W-:Y:S01]  /*5300*/  UISETP.GE.AND UP0, UPT, UR42, 0x1, UPT ;  /* 0x000000012a00788c */ /* 0x000fe2000bf06270 */
[----:B------:R-:W-:Y:S01]  /*5310*/  @!PT LDS RZ, [RZ] ;  /* 0x00000000fffff984 */ /* 0x000fe20000000800 */
[----:B------:R-:W-:Y:S01]  /*5320*/  @!PT LDS RZ, [RZ] ;  /* 0x00000000fffff984 */ /* 0x000fe20000000800 */
[----:B------:R-:W-:Y:S01]  /*5330*/  @!PT LDS RZ, [RZ] ;  /* 0x00000000fffff984 */ /* 0x000fe20000000800 */
[----:B------:R-:W-:Y:S01]  /*5340*/  @!PT LDS RZ, [RZ] ;  /* 0x00000000fffff984 */ /* 0x000fe20000000800 */
[----:B------:R3:W-:Y:S06]  /*5350*/  MEMBAR.ALL.CTA ;  /* 0x0000000000007992 */ /* 0x0007ec0000008000 */
[----:B---3--:R-:W3:Y:S01]  /*5360*/  FENCE.VIEW.ASYNC.S ;  /* 0x00000000000073c6 */ /* 0x008ee20000000000 */
[----:B--2---:R-:W-:Y:S11]  /*5370*/  LOP3.LUT P0, RZ, R6, 0x1, RZ, 0xc0, !PT ;  /* 0x0000000106ff7812 */ /* 0x004ff6000780c0ff */
[----:B------:R-:W-:Y:S02]  /*5380*/  @!UPT UIADD3 URZ, UPT, UPT, URZ, URZ, URZ ;  /* 0x000000fffffff290 */ /* 0x000fe4000fffe0ff */
[----:B---3--:R-:W-:Y:S01]  /*5390*/  VOTEU.ANY UP1, P0 ;  /* 0x0000000000ff7886 */ /* 0x008fe20000020100 */
[----:B------:R-:W-:Y:S01]  /*53a0*/  PLOP3.LUT P0, PT, PT, PT, UP1, 0x80, 0x8 ;  /* 0x000000000008781c */ /* 0x000fe20003f0f018 */
[----:B------:R-:W-:Y:S11]  /*53b0*/  UP2UR UR61, UPR, URZ, 0x2 ;  /* 0x00000002ff3d7883 */ /* 0x000ff60008000000 */
[----:B------:R-:W-:Y:S01]  /*53c0*/  @!UPT UIADD3 URZ, UPT, UPT, URZ, URZ, URZ ;  /* 0x000000fffffff290 */ /* 0x000fe2000fffe0ff */
[----:B-1----:R-:W-:Y:S02]  /*53d0*/  @P0 SHF.R.U32.HI R0, RZ, 0x10, R5 ;  /* 0x00000010ff000819 */ /* 0x002fe40000011605 */
        /* <DEDUP_REMOVED lines=12> */
[----:B------:R-:W2:Y:S01]  /*54a0*/  LDCU UR12, c[0x0][0xb20] ;  /* 0x00016400ff0c77ac */ /* 0x000ea20008000800 */
[----:B------:R-:W-:Y:S02]  /*54b0*/  UIMAD.WIDE.U32 UR4, UR58, UR55, URZ ;  /* 0x000000373a0472a5 */ /* 0x000fe4000f8e00ff */
[----:B------:R-:W-:Y:S02]  /*54c0*/  UIMAD.WIDE.U32 UR6, UR59, UR52, URZ ;  /* 0x000000343b0672a5 */ /* 0x000fe4000f8e00ff */
[----:B------:R-:W-:Y:S02]  /*54d0*/  UISETP.NE.AND UP0, UPT, UR54, 0x1, UPT ;  /* 0x000000013600788c */ /* 0x000fe4000bf05270 */
[----:B------:R-:W-:Y:S02]  /*54e0*/  UIMAD.WIDE.U32 UR8, UR37, UR55, URZ ;  /* 0x00000037250872a5 */ /* 0x000fe4000f8e00ff */
[----:B------:R-:W-:Y:S02]  /*54f0*/  UIMAD.WIDE.U32 UR10, UR38, UR52, URZ ;  /* 0x00000034260a72a5 */ /* 0x000fe4000f8e00ff */
[----:B------:R-:W-:Y:S02]  /*5500*/  UISETP.NE.AND UP1, UPT, UR43, 0x1, UPT ;  /* 0x000000012b00788c */ /* 0x000fe4000bf25270 */
[----:B------:R-:W-:Y:S01]  /*5510*/  UISETP.NE.AND UP2, UPT, UR42, 0x1, UPT ;  /* 0x000000012a00788c */ /* 0x000fe2000bf45270 */
[----:B------:R-:W-:Y:S02]  /*5520*/  UMOV UR4, UR5 ;  /* 0x0000000500047c82 */ /* 0x000fe40008000000 */
[----:B--2---:R-:W-:Y:S03]  /*5530*/  USHF.R.U32.HI UR5, URZ, UR12, UR4 ;  /* 0x0000000cff057299 */ /* 0x004fe60008011604 */
[----:B------:R-:W-:Y:S02]  /*5540*/  UMOV UR4, UR7 ;  /* 0x0000000700047c82 */ /* 0x000fe40008000000 */
[----:B------:R-:W-:Y:S02]  /*5550*/  USHF.R.U32.HI UR7, URZ, UR53, UR4 ;  /* 0x00000035ff077299 */ /* 0x000fe40008011604 */
[----:B------:R-:W-:Y:S02]  /*5560*/  USEL UR4, UR58, UR5, !UP0 ;  /* 0x000000053a047287 */ /* 0x000fe4000c000000 */
[----:B------:R-:W-:Y:S01]  /*5570*/  USEL UR7, UR59, UR7, !UP1 ;  /* 0x000000073b077287 */ /* 0x000fe2000c800000 */
[----:B------:R-:W-:Y:S01]  /*5580*/  UMOV UR5, UR9 ;  /* 0x0000000900057c82 */ /* 0x000fe20008000000 */
[----:B------:R-:W-:Y:S02]  /*5590*/  UIMAD.WIDE.U32 UR8, UR4, UR40, URZ ;  /* 0x00000028040872a5 */ /* 0x000fe4000f8e00ff */
[----:B------:R-:W-:Y:S03]  /*55a0*/  USHF.R.U32.HI UR6, URZ, UR12, UR5 ;  /* 0x0000000cff067299 */ /* 0x000fe60008011605 */
[----:B------:R-:W-:Y:S01]  /*55b0*/  UMOV UR5, UR11 ;  /* 0x0000000b00057c82 */ /* 0x000fe20008000000 */
[----:B------:R-:W-:Y:S02]  /*55c0*/  UIMAD.WIDE.U32 UR10, UR7, UR40, URZ ;  /* 0x00000028070a72a5 */ /* 0x000fe4000f8e00ff */
[----:B------:R-:W-:Y:S02]  /*55d0*/  USHF.R.U32.HI UR12, URZ, UR53, UR5 ;  /* 0x00000035ff0c7299 */ /* 0x000fe40008011605 */
[----:B------:R-:W-:Y:S01]  /*55e0*/  USEL UR6, UR37, UR6, !UP0 ;  /* 0x0000000625067287 */ /* 0x000fe2000c000000 */
[----:B------:R-:W-:Y:S02]  /*55f0*/  UMOV UR5, UR9 ;  /* 0x0000000900057c82 */ /* 0x000fe40008000000 */
[----:B------:R-:W-:Y:S01]  /*5600*/  UMOV UR10, UR11 ;  /* 0x0000000b000a7c82 */ /* 0x000fe20008000000 */
[----:B------:R-:W-:Y:S02]  /*5610*/  @UP2 USHF.R.U32.HI UR4, URZ, UR41, UR5 ;  /* 0x00000029ff042299 */ /* 0x000fe40008011605 */
[----:B------:R-:W-:Y:S02]  /*5620*/  @UP2 USHF.R.U32.HI UR7, URZ, UR41, UR10 ;  /* 0x00000029ff072299 */ /* 0x000fe4000801160a */
[----:B------:R-:W-:Y:S02]  /*5630*/  UIMAD UR4, UR42, UR4, URZ ;  /* 0x000000042a0472a4 */ /* 0x000fe4000f8e02ff */
[----:B------:R-:W-:Y:S02]  /*5640*/  UIMAD.WIDE.U32 UR10, UR6, UR40, URZ ;  /* 0x00000028060a72a5 */ /* 0x000fe4000f8e00ff */
[----:B------:R-:W-:Y:S02]  /*5650*/  USEL UR5, UR38, UR12, !UP1 ;  /* 0x0000000c26057287 */ /* 0x000fe4000c800000 */
[----:B------:R-:W-:Y:S02]  /*5660*/  UIMAD UR8, UR42, UR7, URZ ;  /* 0x000000072a0872a4 */ /* 0x000fe4000f8e02ff */
[----:B------:R-:W-:Y:S03]  /*5670*/  UISETP.GE.AND UP0, UPT, UR6, UR4, UPT ;  /* 0x000000040600728c */ /* 0x000fe6000bf06270 */
[----:B------:R-:W-:Y:S01]  /*5680*/  UMOV UR4, UR11 ;  /* 0x0000000b00047c82 */ /* 0x000fe20008000000 */
[----:B------:R-:W-:Y:S02]  /*5690*/  UISETP.GE.OR UP0, UPT, UR5, UR8, UP0 ;  /* 0x000000080500728c */ /* 0x000fe40008706670 */
[----:B------:R-:W-:Y:S02]  /*56a0*/  USHF.R.U32.HI UR4, URZ, UR41, UR4 ;  /* 0x00000029ff047299 */ /* 0x000fe40008011604 */
[----:B------:R-:W-:Y:S02]  /*56b0*/  UIMAD.WIDE.U32 UR8, UR5, UR40, URZ ;  /* 0x00000028050872a5 */ /* 0x000fe4000f8e00ff */
[----:B------:R-:W-:Y:S02]  /*56c0*/  USEL UR11, UR6, UR4, !UP2 ;  /* 0x00000004060b7287 */ /* 0x000fe4000d000000 */
[----:B------:R-:W-:Y:S02]  /*56d0*/  UIADD3 UR8, UPT, UPT, -UR5, URZ, URZ ;  /* 0x000000ff05087290 */ /* 0x000fe4000fffe1ff */
[----:B------:R-:W-:Y:S01]  /*56e0*/  UIADD3 UR10, UPT, UPT, -UR11, URZ, URZ ;  /* 0x000000ff0b0a7290 */ /* 0x000fe2000fffe1ff */
[----:B------:R-:W-:Y:S01]  /*56f0*/  @!UP0 UMOV UR4, UR9 ;  /* 0x0000000900048c82 */ /* 0x000fe20008000000 */
[----:B------:R-:W-:Y:S02]  /*5700*/  UIADD3 UR9, UPT, UPT, -UR6, URZ, URZ ;  /* 0x000000ff06097290 */ /* 0x000fe4000fffe1ff */
[----:B------:R-:W-:Y:S02]  /*5710*/  @!UP0 USHF.R.U32.HI UR4, URZ, UR41, UR4 ;  /* 0x00000029ff048299 */ /* 0x000fe40008011604 */
[----:B------:R-:W-:Y:S02]  /*5720*/  UIMAD UR10, UR42, UR10, UR6 ;  /* 0x0000000a2a0a72a4 */ /* 0x000fe4000f8e0206 */
[----:B------:R-:W-:Y:S04]  /*5730*/  @!UP0 USEL UR4, UR5, UR4, !UP2 ;  /* 0x0000000405048287 */ /* 0x000fe8000d000000 */
[----:B------:R-:W-:Y:S02]  /*5740*/  @!UP0 UIMAD UR10, UR7, UR10, UR4 ;  /* 0x0000000a070a82a4 */ /* 0x000fe4000f8e0204 */
[----:B------:R-:W-:Y:S02]  /*5750*/  @!UP0 UIADD3 UR11, UPT, UPT, UR11, -UR4, URZ ;  /* 0x800000040b0b8290 */ /* 0x000fe4000fffe0ff */
[----:B------:R-:W-:Y:S02]  /*5760*/  UIMAD UR7, UR43, UR8, UR38 ;  /* 0x000000082b0772a4 */ /* 0x000fe4000f8e0226 */
[----:B------:R-:W-:Y:S02]  /*5770*/  @!UP0 UIMAD UR6, UR11, UR42, UR5 ;  /* 0x0000002a0b0682a4 */ /* 0x000fe4000f8e0205 */
[----:B------:R-:W-:Y:S01]  /*5780*/  UIMAD UR4, UR54, UR9, UR37 ;  /* 0x00000009360472a4 */ /* 0x000fe2000f8e0225 */
[----:B------:R-:W-:Y:S02]  /*5790*/  @!UP0 UMOV UR5, UR10 ;  /* 0x0000000a00058c82 */ /* 0x000fe40008000000 */
[----:B------:R-:W-:Y:S02]  /*57a0*/  UIMAD UR38, UR5, UR43, UR7 ;  /* 0x0000002b052672a4 */ /* 0x000fe4000f8e0207 */
[----:B------:R-:W-:Y:S11]  /*57b0*/  UIMAD UR37, UR6, UR54, UR4 ;  /* 0x00000036062572a4 */ /* 0x000ff6000f8e0204 */
[----:B------:R-:W-:Y:S01]  /*57c0*/  @!UPT UIADD3 URZ, UPT, UPT, URZ, URZ, URZ ;  /* 0x000000fffffff290 */ /* 0x000fe2000fffe0ff */
.L_x_90:
[----:B------:R-:W-:Y:S01]  /*57d0*/  UISETP.NE.AND UP0, UPT, UR39, 0x1, UPT ;  /* 0x000000012700788c */ /* 0x000fe2000bf05270 */
[----:B------:R-:W-:Y:S01]  /*57e0*/  LOP3.LUT P0, RZ, R68, 0x3f0, RZ, 0xc0, !PT ;  /* 0x000003f044ff7812 */ /* 0x000fe2000780c0ff */
[----:B------:R-:W-:Y:S01]  /*57f0*/  USHF.L.U32 UR50, UR30, 0x6, URZ ;  /* 0x000000061e327899 */ /* 0x000fe200080006ff */
[----:B------:R-:W-:Y:S01]  /*5800*/  BSSY.RECONVERGENT B6, `(.L_x_91) ;  /* 0x0000034000067945 */ /* 0x000fe20003800200 */
[----:B------:R-:W-:Y:S01]  /*5810*/  USHF.L.U32 UR49, UR31, 0x7, URZ ;  /* 0x000000071f317899 */ /* 0x000fe200080006ff */
[----:B------:R-:W-:Y:S06]  /*5820*/  IADD3 R70, PT, PT, R70, 0x1, RZ ;  /* 0x0000000146467810 */ /* 0x000fec0007ffe0ff */
[----:B------:R-:W2:Y:S01]  /*5830*/  @!UP0 LDCU.128 UR12, c[0x0][0xb10] ;  /* 0x00016200ff0c87ac */ /* 0x000ea20008000c00 */
[----:B------:R-:W3:Y:S01]  /*5840*/  @!UP0 LDCU UR5, c[0x0][0xb0c] ;  /* 0x00016180ff0587ac */ /* 0x000ee20008000800 */
[----:B------:R-:W4:Y:S01]  /*5850*/  @!UP0 LDCU UR10, c[0x0][0xb20] ;  /* 0x00016400ff0a87ac */ /* 0x000f220008000800 */
[----:B--2---:R-:W-:Y:S02]  /*5860*/  UIMAD.WIDE.U32 UR8, UR38, UR12, URZ ;  /* 0x0000000c260872a5 */ /* 0x004fe4000f8e00ff */
[----:B------:R-:W-:Y:S02]  /*5870*/  UIMAD.WIDE.U32 UR6, UR37, UR15, URZ ;  /* 0x0000000f250672a5 */ /* 0x000fe4000f8e00ff */
[----:B------:R-:W-:Y:S03]  /*5880*/  @!UP0 UISETP.NE.AND UP1, UPT, UR14, 0x1, UPT ;  /* 0x000000010e00888c */ /* 0x000fe6000bf25270 */
[----:B------:R-:W-:Y:S01]  /*5890*/  @!UP0 UMOV UR4, UR9 ;  /* 0x0000000900048c82 */ /* 0x000fe20008000000 */
[----:B---3--:R-:W-:Y:S02]  /*58a0*/  @!UP0 UISETP.NE.AND UP2, UPT, UR5, 0x1, UPT ;  /* 0x000000010500888c */ /* 0x008fe4000bf45270 */
[----:B------:R-:W-:Y:S01]  /*58b0*/  @!UP0 USHF.R.U32.HI UR4, URZ, UR13, UR4 ;  /* 0x0000000dff048299 */ /* 0x000fe20008011604 */
[----:B------:R-:W-:Y:S02]  /*58c0*/  @!UP0 UMOV UR6, UR7 ;  /* 0x0000000700068c82 */ /* 0x000fe40008000000 */
[----:B----4-:R-:W-:Y:S02]  /*58d0*/  @!UP0 USHF.R.U32.HI UR6, URZ, UR10, UR6 ;  /* 0x0000000aff068299 */ /* 0x010fe40008011606 */
[----:B------:R-:W-:Y:S02]  /*58e0*/  @!UP0 USEL UR7, UR38, UR4, !UP2 ;  /* 0x0000000426078287 */ /* 0x000fe4000d000000 */
[----:B------:R-:W-:Y:S04]  /*58f0*/  @!UP0 USEL UR6, UR37, UR6, !UP1 ;  /* 0x0000000625068287 */ /* 0x000fe8000c800000 */
[----:B------:R-:W-:Y:S02]  /*5900*/  @!UP0 UIADD3 UR4, UPT, UPT, -UR7, UR6, URZ ;  /* 0x0000000607048290 */ /* 0x000fe4000fffe1ff */
[----:B------:R-:W-:Y:S02]  /*5910*/  @!UP0 UIADD3 UR6, UPT, UPT, UR7, -UR6, URZ ;  /* 0x8000000607068290 */ /* 0x000fe4000fffe0ff */
[----:B------:R-:W-:Y:S02]  /*5920*/  @!UP0 UIMAD UR38, UR4, UR5, UR38 ;  /* 0x00000005042682a4 */ /* 0x000fe4000f8e0226 */
[----:B------:R-:W-:Y:S01]  /*5930*/  @!UP0 UIMAD UR37, UR6, UR14, UR37 ;  /* 0x0000000e062582a4 */ /* 0x000fe2000f8e0225 */
[----:B------:R-:W-:Y:S11]  /*5940*/  @!P0 BRA `(.L_x_92) ;  /* 0x00000000007c8947 */ /* 0x000ff60003800000 */
[----:B------:R-:W2:Y:S01]  /*5950*/  LDCU.64 UR8, c[0x4][0x80] ;  /* 0x01001000ff0877ac */ /* 0x000ea20008000a00 */
[----:B------:R-:W-:Y:S01]  /*5960*/  MOV R2, 0x0 ;  /* 0x0000000000027802 */ /* 0x000fe20000000f00 */
[----:B------:R-:W-:Y:S02]  /*5970*/  HFMA2 R12, -RZ, RZ, 0, 5.9604644775390625e-08 ;  /* 0x00000001ff0c7431 */ /* 0x000fe400000001ff */
[----:B------:R-:W-:Y:S01]  /*5980*/  IMAD.MOV.U32 R8, RZ, RZ, 0x70 ;  /* 0x00000070ff087424 */ /* 0x000fe200078e00ff */
[----:B------:R3:W4:Y:S01]  /*5990*/  LDC.64 R14, c[0x4][R2] ;  /* 0x01000000020e7b82 */ /* 0x0007220000000a00 */
[----:B------:R-:W1:Y:S01]  /*59a0*/  LDCU.64 UR6, c[0x4][0x88] ;  /* 0x01001100ff0677ac */ /* 0x000e620008000a00 */
[----:B------:R-:W-:Y:S01]  /*59b0*/  IMAD.MOV.U32 R13, RZ, RZ, RZ ;  /* 0x000000ffff0d7224 */ /* 0x000fe200078e00ff */
[----:B------:R-:W1:Y:S01]  /*59c0*/  LDCU.64 UR4, c[0x4][0x8] ;  /* 0x01000100ff0477ac */ /* 0x000e620008000a00 */
[----:B--2---:R-:W-:Y:S01]  /*59d0*/  MOV R5, UR9 ;  /* 0x0000000900057c02 */ /* 0x004fe20008000f00 */
[----:B------:R-:W-:Y:S01]  /*59e0*/  IMAD.U32 R4, RZ, RZ, UR8 ;  /* 0x00000008ff047e24 */ /* 0x000fe2000f8e00ff */
[----:B-1----:R-:W-:Y:S01]  /*59f0*/  MOV R7, UR7 ;  /* 0x0000000700077c02 */ /* 0x002fe20008000f00 */
[----:B------:R-:W-:Y:S01]  /*5a00*/  IMAD.U32 R6, RZ, RZ, UR6 ;  /* 0x00000006ff067e24 */ /* 0x000fe2000f8e00ff */
[----:B------:R-:W-:Y:S01]  /*5a10*/  MOV R11, UR5 ;  /* 0x00000005000b7c02 */ /* 0x000fe20008000f00 */
[----:B------:R-:W-:Y:S02]  /*5a20*/  IMAD.U32 R10, RZ, RZ, UR4 ;  /* 0x00000004ff0a7e24 */ /* 0x000fe4000f8e00ff */
[----:B------:R-:W-:Y:S07]  /*5a30*/  LEPC R20, `(.L_x_93) ;  /* 0x000000001014794e */ /* 0x000fee0000000000 */
[----:B---345:R-:W-:Y:S05]  /*5a40*/  CALL.ABS.NOINC R14 ;  /* 0x000000000e007343 */ /* 0x038fea0003c00000 */
.L_x_93:
[----:B------:R-:W1:Y:S01]  /*5a50*/  LDCU.64 UR8, c[0x4][0x80] ;  /* 0x01001000ff0877ac */ /* 0x000e620008000a00 */
[----:B------:R-:W2:Y:S01]  /*5a60*/  LDC.64 R2, c[0x4][R2] ;  /* 0x0100000002027b82 */ /* 0x000ea20000000a00 */
[----:B------:R-:W-:Y:S02]  /*5a70*/  HFMA2 R12, -RZ, RZ, 0, 5.9604644775390625e-08 ;  /* 0x00000001ff0c7431 */ /* 0x000fe400000001ff */
[----:B------:R-:W-:Y:S02]  /*5a80*/  IMAD.MOV.U32 R8, RZ, RZ, 0x70 ;  /* 0x00000070ff087424 */ /* 0x000fe400078e00ff */
[----:B------:R-:W-:Y:S01]  /*5a90*/  IMAD.MOV.U32 R13, RZ, RZ, RZ ;  /* 0x000000ffff0d7224 */ /* 0x000fe200078e00ff */
[----:B------:R-:W3:Y:S01]  /*5aa0*/  LDCU.64 UR6, c[0x4][0x88] ;  /* 0x01001100ff0677ac */ /* 0x000ee20008000a00 */
[----:B------:R-:W4:Y:S01]  /*5ab0*/  LDCU.64 UR4, c[0x4][0x8] ;  /* 0x01000100ff0477ac */ /* 0x000f220008000a00 */
[----:B-1----:R-:W-:Y:S02]  /*5ac0*/  MOV R4, UR8 ;  /* 0x0000000800047c02 */ /* 0x002fe40008000f00 */
[----:B------:R-:W-:Y:S02]  /*5ad0*/  MOV R5, UR9 ;  /* 0x0000000900057c02 */ /* 0x000fe40008000f00 */
[----:B---3--:R-:W-:Y:S01]  /*5ae0*/  MOV R7, UR7 ;  /* 0x0000000700077c02 */ /* 0x008fe20008000f00 */
[----:B------:R-:W-:Y:S01]  /*5af0*/  IMAD.U32 R6, RZ, RZ, UR6 ;  /* 0x00000006ff067e24 */ /* 0x000fe2000f8e00ff */
[----:B----4-:R-:W-:Y:S01]  /*5b00*/  MOV R11, UR5 ;  /* 0x00000005000b7c02 */ /* 0x010fe20008000f00 */
[----:B------:R-:W-:Y:S02]  /*5b10*/  IMAD.U32 R10, RZ, RZ, UR4 ;  /* 0x00000004ff0a7e24 */ /* 0x000fe4000f8e00ff */
[----:B------:R-:W-:Y:S07]  /*5b20*/  LEPC R20, `(.L_x_92) ;  /* 0x000000001014794e */ /* 0x000fee0000000000 */
[----:B--2---:R-:W-:Y:S05]  /*5b30*/  CALL.ABS.NOINC R2 ;  /* 0x0000000002007343 */ /* 0x004fea0003c00000 */
.L_x_92:
[----:B------:R-:W-:Y:S05]  /*5b40*/  BSYNC.RECONVERGENT B6 ;  /* 0x0000000000067941 */ /* 0x000fea0003800200 */
.L_x_91:
[----:B------:R-:W-:Y:S01]  /*5b50*/  R2UR UR4, R67 ;  /* 0x00000000430472ca */ /* 0x000fe200000e0000 */
[----:B------:R-:W-:Y:S01]  /*5b60*/  UISETP.NE.U32.AND UP0, UPT, UR62, URZ, UPT ;  /* 0x000000ff3e00728c */ /* 0x000fe2000bf05070 */
[----:B------:R-:W-:Y:S02]  /*5b70*/  ISETP.NE.U32.AND P4, PT, R60, RZ, PT ;  /* 0x000000ff3c00720c */ /* 0x000fe40003f85070 */
[----:B------:R-:W-:Y:S01]  /*5b80*/  ISETP.NE.U32.AND P2, PT, RZ, UR56, PT ;  /* 0x00000038ff007c0c */ /* 0x000fe2000bf45070 */
[----:B------:R-:W-:Y:S01]  /*5b90*/  UISETP.NE.AND.EX UP1, UPT, UR63, URZ, UPT, UP0 ;  /* 0x000000ff3f00728c */ /* 0x000fe2000bf25300 */
[----:B------:R-:W-:Y:S01]  /*5ba0*/  ISETP.NE.AND.EX P4, PT, R61, RZ, PT, P4 ;  /* 0x000000ff3d00720c */ /* 0x000fe20003f85340 */
[----:B------:R-:W-:Y:S01]  /*5bb0*/  UPLOP3.LUT UP0, UPT, UPT, UPT, UPT, 0x40, 0x4 ;  /* 0x000000000004789c */ /* 0x000fe20003f0e870 */
[----:B------:R-:W-:Y:S05]  /*5bc0*/  ISETP.NE.AND.EX P2, PT, RZ, UR57, PT, P2 ;  /* 0x00000039ff007c0c */ /* 0x000fea000bf45320 */
[----:B------:R-:W-:Y:S06]  /*5bd0*/  UISETP.NE.AND UP2, UPT, UR4, URZ, UPT ;  /* 0x000000ff0400728c */ /* 0x000fec000bf45270 */
[----:B------:R-:W-:Y:S05]  /*5be0*/  PLOP3.LUT P1, PT, PT, PT, UP2, 0x80, 0x8 ;  /* 0x000000000008781c */ /* 0x000fea0003f2f028 */
[----:B------:R-:W-:Y:S06]  /*5bf0*/  @UP2 UPLOP3.LUT UP0, UPT, UPT, UPT, UP1, 0x80, 0x8 ;  /* 0x000000000008289c */ /* 0x000fec0003f0f010 */
[----:B------:R-:W-:Y:S01]  /*5c00*/  PLOP3.LUT P0, PT, PT, PT, UP0, 0x80, 0x8 ;  /* 0x000000000008781c */ /* 0x000fe20003f0f008 */
[----:B------:R-:W-:Y:S01]  /*5c10*/  @!UPT UIADD3 URZ, UPT, UPT, URZ, URZ, URZ ;  /* 0x000000fffffff290 */ /* 0x000fe2000fffe0ff */
[----:B------:R-:W-:Y:S11]  /*5c20*/  BRA.U !UP1, `(.L_x_94) ;  /* 0x00000001093c7547 */ /* 0x000ff6000b800000 */
[----:B------:R-:W-:Y:S01]  /*5c30*/  UISETP.NE.U32.AND UP0, UPT, UR56, URZ, UPT ;  /* 0x000000ff3800728c */ /* 0x000fe2000bf05070 */
[----:B-1----:R-:W-:Y:S01]  /*5c40*/  HFMA2 R0, -RZ, RZ, 0, 5.9604644775390625e-08 ;  /* 0x00000001ff007431 */ /* 0x002fe200000001ff */
[----:B------:R-:W1:Y:S01]  /*5c50*/  LDCU.64 UR8, c[0x0][0x358] ;  /* 0x00006b00ff0877ac */ /* 0x000e620008000a00 */
[----:B------:R-:W-:Y:S01]  /*5c60*/  IMAD.MOV.U32 R63, RZ, RZ, 0x1 ;  /* 0x00000001ff3f7424 */ /* 0x000fe200078e00ff */
[----:B------:R-:W-:Y:S06]  /*5c70*/  UISETP.NE.AND.EX UP0, UPT, UR57, URZ, UPT, UP0 ;  /* 0x000000ff3900728c */ /* 0x000fec000bf05300 */
        /* <DEDUP_REMOVED lines=9> */
[----:B--23--:R-:W-:Y:S02]  /*5d10*/  @!P3 IMAD.U32 R27, RZ, RZ, UR4 ;  /* 0x00000004ff1bbe24 */ /* 0x00cfe4000f8e00ff */
.L_x_94:
[----:B------:R-:W-:Y:S05]  /*5d20*/  @!P4 BRA `(.L_x_95) ;  /* 0x000000000024c947 */ /* 0x000fea0003800000 */
[----:B------:R-:W-:Y:S01]  /*5d30*/  ISETP.NE.U32.AND P3, PT, R42, RZ, PT ;  /* 0x000000ff2a00720c */ /* 0x000fe20003f65070 */
[----:B------:R-:W2:Y:S03]  /*5d40*/  LDCU.64 UR4, c[0x0][0x358] ;  /* 0x00006b00ff0477ac */ /* 0x000ea60008000a00 */
[----:B------:R-:W-:Y:S11]  /*5d50*/  ISETP.NE.AND.EX P3, PT, R43, RZ, PT, P3 ;  /* 0x000000ff2b00720c */ /* 0x000ff60003f65330 */
[----:B------:R-:W-:Y:S02]  /*5d60*/  @!UPT UIADD3 URZ, UPT, UPT, URZ, URZ, URZ ;  /* 0x000000fffffff290 */ /* 0x000fe4000fffe0ff */
[----:B------:R-:W3:Y:S01]  /*5d70*/  @P3 LDC.64 R2, c[0x0][0x8a8] ;  /* 0x00022a00ff023b82 */ /* 0x000ee20000000a00 */
[----:B-1----:R-:W-:Y:S04]  /*5d80*/  @P3 IMAD R0, R60, UR36, RZ ;  /* 0x000000243c003c24 */ /* 0x002fe8000f8e02ff */
[----:B---3--:R-:W-:Y:S05]  /*5d90*/  @P3 IMAD.WIDE R2, R0, 0x4, R2 ;  /* 0x0000000400023825 */ /* 0x008fea00078e0202 */
[----:B--2--5:R2:W5:Y:S02]  /*5da0*/  @P3 LDG.E R24, desc[UR4][R2.64] ;  /* 0x0000000402183981 */ /* 0x024564000c1e1900 */
[----:B--2---:R-:W3:Y:S02]  /*5db0*/  @!P3 LDC R24, c[0x0][0x8a0] ;  /* 0x00022800ff18bb82 */ /* 0x004ee40000000800 */
.L_x_95:
[----:B-----5:R-:W-:Y:S01]  /*5dc0*/  FSETP.NEU.AND P3, PT, R27, RZ, PT ;  /* 0x000000ff1b00720b */ /* 0x020fe20003f6d000 */
[----:B------:R-:W-:Y:S01]  /*5dd0*/  IMAD.SHL.U32 R84, R62, 0x4, RZ ;  /* 0x000000043e547824 */ /* 0x000fe200078e00ff */
[----:B------:R-:W-:Y:S01]  /*5de0*/  SEL R5, RZ, 0xffffffff, P2 ;  /* 0xffffffffff057807 */ /* 0x000fe20001000000 */
[----:B------:R-:W-:Y:S01]  /*5df0*/  BSSY B1, `(.L_x_96) ;  /* 0x0000044000017945 */ /* 0x000fe20003800000 */
[----:B------:R-:W-:Y:S01]  /*5e00*/  @P1 LOP3.LUT P2, RZ, R63, 0xff, RZ, 0xc0, !PT ;  /* 0x000000ff3fff1812 */ /* 0x000fe2000784c0ff */
[----:B------:R-:W-:Y:S01]  /*5e10*/  VIADD R79, R84, UR44 ;  /* 0x0000002c544f7c36 */ /* 0x000fe20008000000 */
[----:B------:R-:W-:Y:S01]  /*5e20*/  @P1 SEL R2, RZ, 0xffffffff, P3 ;  /* 0xffffffffff021807 */ /* 0x000fe20001800000 */
[----:B------:R-:W-:Y:S01]  /*5e30*/  IMAD.MOV.U32 R85, RZ, RZ, 0x1 ;  /* 0x00000001ff557424 */ /* 0x000fe200078e00ff */
[----:B------:R-:W-:Y:S01]  /*5e40*/  LOP3.LUT R73, R73, 0x1, RZ, 0x3c, !PT ;  /* 0x0000000149497812 */ /* 0x000fe200078e3cff */
[----:B------:R-:W-:Y:S01]  /*5e50*/  IMAD.MOV.U32 R83, RZ, RZ, RZ ;  /* 0x000000ffff537224 */ /* 0x000fe200078e00ff */
[----:B------:R-:W-:Y:S02]  /*5e60*/  @P0 SEL R2, R5, R2, !P2 ;  /* 0x0000000205020207 */ /* 0x000fe40005000000 */
[----:B------:R-:W-:Y:S02]  /*5e70*/  CS2R R46, SRZ ;  /* 0x00000000002e7805 */ /* 0x000fe4000001ff00 */
[----:B------:R-:W-:Y:S02]  /*5e80*/  LEA R80, R22, UR44, 0x3 ;  /* 0x0000002c16507c11 */ /* 0x000fe4000f8e18ff */
[----:B------:R-:W-:Y:S02]  /*5e90*/  CS2R R44, SRZ ;  /* 0x00000000002c7805 */ /* 0x000fe4000001ff00 */
[----:B------:R-:W-:Y:S02]  /*5ea0*/  @P1 LOP3.LUT R2, R2, 0x1, RZ, 0xc0, !PT ;  /* 0x0000000102021812 */ /* 0x000fe400078ec0ff */
[----:B------:R-:W-:Y:S02]  /*5eb0*/  CS2R R50, SRZ ;  /* 0x0000000000327805 */ /* 0x000fe4000001ff00 */
[----:B------:R-:W-:Y:S02]  /*5ec0*/  SHF.L.U32 R3, R72, 0x1f, RZ ;  /* 0x0000001f48037819 */ /* 0x000fe400000006ff */
[----:B------:R-:W-:Y:S02]  /*5ed0*/  CS2R R48, SRZ ;  /* 0x0000000000307805 */ /* 0x000fe4000001ff00 */
[----:B------:R-:W-:Y:S02]  /*5ee0*/  ISETP.NE.U32.OR P6, PT, R2, 0x1, !P1 ;  /* 0x000000010200780c */ /* 0x000fe40004fc5470 */
[----:B------:R-:W-:Y:S02]  /*5ef0*/  CS2R R54, SRZ ;  /* 0x0000000000367805 */ /* 0x000fe4000001ff00 */
[----:B------:R-:W-:Y:S02]  /*5f00*/  PLOP3.LUT P2, PT, PT, PT, UP1, 0x80, 0x8 ;  /* 0x000000000008781c */ /* 0x000fe40003f4f018 */
[----:B------:R-:W-:Y:S02]  /*5f10*/  CS2R R52, SRZ ;  /* 0x0000000000347805 */ /* 0x000fe4000001ff00 */
[----:B------:R-:W-:Y:S02]  /*5f20*/  LEA.HI R25, R22, R22, RZ, 0x1 ;  /* 0x0000001616197211 */ /* 0x000fe400078f08ff */
[----:B------:R-:W-:Y:S02]  /*5f30*/  CS2R R58, SRZ ;  /* 0x00000000003a7805 */ /* 0x000fe4000001ff00 */
[----:B------:R-:W-:Y:S02]  /*5f40*/  LOP3.LUT P4, R69, R63, 0xff, RZ, 0xc0, !PT ;  /* 0x000000ff3f457812 */ /* 0x000fe4000788c0ff */
[----:B------:R-:W-:Y:S02]  /*5f50*/  CS2R R56, SRZ ;  /* 0x0000000000387805 */ /* 0x000fe4000001ff00 */
[----:B------:R-:W-:Y:S01]  /*5f60*/  SEL R2, RZ, 0xffffffff, P3 ;  /* 0xffffffffff027807 */ /* 0x000fe20001800000 */
[C---:B-1----:R-:W-:Y:S01]  /*5f70*/  IMAD.SHL.U32 R0, R25.reuse, 0x40, RZ ;  /* 0x0000004019007824 */ /* 0x042fe200078e00ff */
[----:B------:R-:W-:Y:S01]  /*5f80*/  LOP3.LUT R25, R25, 0xffe, RZ, 0xc0, !PT ;  /* 0x00000ffe19197812 */ /* 0x000fe200078ec0ff */
[----:B------:R-:W-:Y:S01]  /*5f90*/  VIADD R81, R79, 0x400 ;  /* 0x000004004f517836 */ /* 0x000fe20000000000 */
[----:B------:R-:W-:Y:S01]  /*5fa0*/  P2R R77, PR, RZ, 0x40 ;  /* 0x00000040ff4d7803 */ /* 0x000fe20000000000 */
[----:B------:R-:W-:Y:S01]  /*5fb0*/  IMAD.IADD R78, R74, 0x1, R79 ;  /* 0x000000014a4e7824 */ /* 0x000fe200078e024f */
[----:B------:R-:W-:Y:S01]  /*5fc0*/  @P6 SHF.L.U32 R4, R73, 0x1f, RZ ;  /* 0x0000001f49046819 */ /* 0x000fe200000006ff */
[----:B------:R-:W-:Y:S01]  /*5fd0*/  IMAD.IADD R25, R22, 0x1, -R25 ;  /* 0x0000000116197824 */ /* 0x000fe200078e0a19 */
[----:B------:R-:W-:Y:S02]  /*5fe0*/  @P2 SEL R2, R5, R2, !P4 ;  /* 0x0000000205022207 */ /* 0x000fe40006000000 */
[----:B------:R-:W1:Y:S01]  /*5ff0*/  @P6 SYNCS.PHASECHK.TRANS64.TRYWAIT P1, [UR44+0x30], R4 ;  /* 0x00003004ff0065a7 */ /* 0x000e62000802112c */
[----:B------:R-:W-:Y:S02]  /*6000*/  LOP3.LUT R0, R0, 0xffffff80, RZ, 0xc0, !PT ;  /* 0xffffff8000007812 */ /* 0x000fe400078ec0ff */
[----:B------:R-:W-:Y:S03]  /*6010*/  LOP3.LUT R2, R2, 0x1, RZ, 0xc0, !PT ;  /* 0x0000000102027812 */ /* 0x000fe600078ec0ff */
[----:B------:R-:W-:Y:S01]  /*6020*/  IMAD.IADD R0, R23, 0x1, R0 ;  /* 0x0000000117007824 */ /* 0x000fe200078e0200 */
[----:B------:R-:W-:Y:S03]  /*6030*/  ISETP.NE.U32.AND P5, PT, R2, 0x1, PT ;  /* 0x000000010200780c */ /* 0x000fe60003fa5070 */
[----:B------:R-:W-:Y:S01]  /*6040*/  IMAD R25, R25, 0x100000, R0 ;  /* 0x0010000019197824 */ /* 0x000fe200078e0200 */
[----:B------:R-:W-:Y:S01]  /*6050*/  P2R R86, PR, RZ, 0x20 ;  /* 0x00000020ff567803 */ /* 0x000fe20000000000 */
[----:B------:R2:W4:Y:S01]  /*6060*/  SYNCS.PHASECHK.TRANS64.TRYWAIT P0, [R80+URZ+0xa0], R3 ;  /* 0x0000a003500075a7 */ /* 0x00052200080011ff */
[----:B-1----:R-:W-:Y:S01]  /*6070*/  @P6 SEL R85, RZ, 0x1, !P1 ;  /* 0x00000001ff556807 */ /* 0x002fe20004800000 */
[----:B--2---:R-:W-:Y:S06]  /*6080*/  @!P6 BRA `(.L_x_97) ;  /* 0x000000000068e947 */ /* 0x004fec0003800000 */
[----:B------:R-:W-:Y:S01]  /*6090*/  @P5 IMAD R5, R75, 0x4, R81 ;  /* 0x000000044b055824 */ /* 0x000fe200078e0251 */
[----:B------:R-:W-:Y:S01]  /*60a0*/  ISETP.NE.AND P1, PT, R85, RZ, PT ;  /* 0x000000ff5500720c */ /* 0x000fe20003f25270 */
[----:B------:R-:W-:Y:S01]  /*60b0*/  @P5 IMAD R2, R75, 0x4, R79 ;  /* 0x000000044b025824 */ /* 0x000fe200078e024f */
[----:B------:R-:W-:Y:S01]  /*60c0*/  BSSY B0, `(.L_x_98) ;  /* 0x000000e000007945 */ /* 0x000fe20003800000 */
[----:B------:R-:W-:Y:S01]  /*60d0*/  IMAD.MOV.U32 R46, RZ, RZ, RZ ;  /* 0x000000ffff2e7224 */ /* 0x000fe200078e00ff */
[----:B------:R-:W-:Y:S01]  /*60e0*/  CS2R R50, SRZ ;  /* 0x0000000000327805 */ /* 0x000fe2000001ff00 */
[----:B------:R-:W-:Y:S01]  /*60f0*/  @P5 IMAD.IADD R4, R74, 0x1, R5 ;  /* 0x000000014a045824 */ /* 0x000fe200078e0205 */
[----:B------:R-:W-:Y:S02]  /*6100*/  CS2R R48, SRZ ;  /* 0x0000000000307805 */ /* 0x000fe4000001ff00 */
[----:B------:R-:W-:Y:S02]  /*6110*/  CS2R R44, SRZ ;  /* 0x00000000002c7805 */ /* 0x000fe4000001ff00 */
[----:B------:R-:W-:Y:S02]  /*6120*/  CS2R R58, SRZ ;  /* 0x00000000003a7805 */ /* 0x000fe4000001ff00 */
[----:B------:R-:W-:Y:S02]  /*6130*/  CS2R R56, SRZ ;  /* 0x0000000000387805 */ /* 0x000fe4000001ff00 */
[----:B------:R-:W-:Y:S02]  /*6140*/  CS2R R54, SRZ ;  /* 0x0000000000367805 */ /* 0x000fe4000001ff00 */
[----:B------:R-:W-:Y:S01]  /*6150*/  CS2R R52, SRZ ;  /* 0x0000000000347805 */ /* 0x000fe2000001ff00 */
[----:B------:R-:W-:Y:S06]  /*6160*/  @P1 BRA `(.L_x_99) ;  /* 0x00000000000c1947 */ /* 0x000fec0003800000 */
[----:B------:R-:W-:Y:S04]  /*6170*/  SHF.L.U32 R5, R73, 0x1f, RZ ;  /* 0x0000001f49057819 */ /* 0x000fe800000006ff */
[----:B------:R-:W1:Y:S02]  /*6180*/  SYNCS.PHASECHK.TRANS64.TRYWAIT P1, [UR44+0x30], R5 ;  /* 0x00003005ff0075a7 */ /* 0x000e64000802112c */
[----:B-1----:R-:W-:Y:S05]  /*6190*/  @!P1 BRA `(.L_x_100) ;  /* 0x0000003000809947 */ /* 0x002fea0003800000 */
.L_x_99:
[----:B------:R-:W-:Y:S05]  /*61a0*/  BSYNC B0 ;  /* 0x0000000000007941 */ /* 0x000fea0003800000 */
.L_x_98:
[----:B------:R-:W-:Y:S01]  /*61b0*/  ISETP.NE.AND P1, PT, R86, RZ, PT ;  /* 0x000000ff5600720c */ /* 0x000fe20003f25270 */
[----:B------:R-:W-:Y:S11]  /*61c0*/  HFMA2 R83, -RZ, RZ, 0, 5.9604644775390625e-08 ;  /* 0x00000001ff537431 */ /* 0x000ff600000001ff */
[----:B------:R-:W-:Y:S01]  /*61d0*/  @!UPT UIADD3 URZ, UPT, UPT, URZ, URZ, URZ ;  /* 0x000000fffffff290 */ /* 0x000fe2000fffe0ff */
[----:B------:R-:W-:Y:S05]  /*61e0*/  @P1 WARPSYNC.ALL ;  /* 0x0000000000001948 */ /* 0x000fea0003800000 */
[----:B------:R2:W1:Y:S04]  /*61f0*/  @P1 LDSM.16.M88.4 R48, [R2+0x400] ;  /* 0x000400000230183b */ /* 0x0004680000000200 */
[----:B------:R2:W1:Y:S04]  /*6200*/  @P1 LDSM.16.M88.4 R44, [R4] ;  /* 0x00000000042c183b */ /* 0x0004680000000200 */
[----:B------:R2:W1:Y:S04]  /*6210*/  @P1 LDSM.16.M88.4 R56, [R84+UR44+0x400] ;  /* 0x0004002c5438183b */ /* 0x0004680008000200 */
[----:B------:R2:W1:Y:S02]  /*6220*/  @P1 LDSM.16.M88.4 R52, [R78+0x400] ;  /* 0x000400004e34183b */ /* 0x0004640000000200 */
.L_x_97:
[----:B------:R-:W-:Y:S05]  /*6230*/  BSYNC B1 ;  /* 0x0000000000017941 */ /* 0x000fea0003800000 */
.L_x_96:
[----:B-1----:R-:W-:Y:S04]  /*6240*/  SHF.R.U32.HI R5, RZ, 0x15, R25 ;  /* 0x00000015ff057819 */ /* 0x002fe80000011619 */
[----:B------:R-:W-:Y:S01]  /*6250*/  LOP3.LUT P1, RZ, R5, 0x3, R64, 0x48, !PT ;  /* 0x0000000305ff7812 */ /* 0x000fe20007824840 */
[----:B------:R-:W-:Y:S01]  /*6260*/  @!UPT UIADD3 URZ, UPT, UPT, URZ, URZ, URZ ;  /* 0x000000fffffff290 */ /* 0x000fe2000fffe0ff */
[----:B----4-:R-:W-:Y:S11]  /*6270*/  @P0 BRA `(.L_x_101) ;  /* 0x0000000000080947 */ /* 0x010ff60003800000 */
[----:B------:R-:W1:Y:S02]  /*6280*/  SYNCS.PHASECHK.TRANS64.TRYWAIT P0, [R80+URZ+0xa0], R3 ;  /* 0x0000a003500075a7 */ /* 0x000e6400080011ff */
[----:B-1----:R-:W-:Y:S05]  /*6290*/  @!P0 BRA `(.L_x_102) ;  /* 0x0000003000588947 */ /* 0x002fea0003800000 */
.L_x_101:
[----:B------:R-:W-:Y:S05]  /*62a0*/  @!P1 BRA `(.L_x_103) ;  /* 0x0000000000409947 */ /* 0x000fea0003800000 */
[----:B------:R-:W4:Y:S01]  /*62b0*/  LDCU.64 UR8, c[0x4][0x70] ;  /* 0x01000e00ff0877ac */ /* 0x000f220008000a00 */
[----:B-1----:R-:W-:Y:S01]  /*62c0*/  MOV R3, 0x0 ;  /* 0x0000000000037802 */ /* 0x002fe20000000f00 */
[----:B------:R-:W-:Y:S02]  /*62d0*/  HFMA2 R12, -RZ, RZ, 0, 5.9604644775390625e-08 ;  /* 0x00000001ff0c7431 */ /* 0x000fe400000001ff */
[----:B------:R-:W-:Y:S02]  /*62e0*/  IMAD.MOV.U32 R8, RZ, RZ, 0x192 ;  /* 0x00000192ff087424 */ /* 0x000fe400078e00ff */
[----:B------:R-:W-:Y:S01]  /*62f0*/  IMAD.MOV.U32 R13, RZ, RZ, RZ ;  /* 0x000000ffff0d7224 */ /* 0x000fe200078e00ff */
[----:B------:R-:W1:Y:S01]  /*6300*/  LDCU.64 UR6, c[0x4][0x78] ;  /* 0x01000f00ff0677ac */ /* 0x000e620008000a00 */
[----:B--2---:R-:W2:Y:S01]  /*6310*/  LDC.64 R2, c[0x4][R3] ;  /* 0x0100000003027b82 */ /* 0x004ea20000000a00 */
[----:B------:R-:W5:Y:S01]  /*6320*/  LDCU.64 UR4, c[0x4][0x10] ;  /* 0x01000200ff0477ac */ /* 0x000f620008000a00 */
[----:B----4-:R-:W-:Y:S01]  /*6330*/  MOV R5, UR9 ;  /* 0x0000000900057c02 */ /* 0x010fe20008000f00 */
[----:B------:R-:W-:Y:S01]  /*6340*/  IMAD.U32 R4, RZ, RZ, UR8 ;  /* 0x00000008ff047e24 */ /* 0x000fe2000f8e00ff */
[----:B-1----:R-:W-:Y:S01]  /*6350*/  MOV R7, UR7 ;  /* 0x0000000700077c02 */ /* 0x002fe20008000f00 */
[----:B------:R-:W-:Y:S01]  /*6360*/  IMAD.U32 R6, RZ, RZ, UR6 ;  /* 0x00000006ff067e24 */ /* 0x000fe2000f8e00ff */
[----:B-----5:R-:W-:Y:S01]  /*6370*/  MOV R11, UR5 ;  /* 0x00000005000b7c02 */ /* 0x020fe20008000f00 */
[----:B------:R-:W-:Y:S02]  /*6380*/  IMAD.U32 R10, RZ, RZ, UR4 ;  /* 0x00000004ff0a7e24 */ /* 0x000fe4000f8e00ff */
[----:B------:R-:W-:Y:S07]  /*6390*/  LEPC R20, `(.L_x_103) ;  /* 0x000000001014794e */ /* 0x000fee0000000000 */
[----:B--23--:R-:W-:Y:S05]  /*63a0*/  CALL.ABS.NOINC R2 ;  /* 0x0000000002007343 */ /* 0x00cfea0003c00000 */
.L_x_103:
[----:B------:R-:W-:Y:S01]  /*63b0*/  LOP3.LUT R20, R56, 0xffffe000, RZ, 0xc0, !PT ;  /* 0xffffe00038147812 */ /* 0x000fe200078ec0ff */
[----:B------:R-:W-:Y:S05]  /*63c0*/  WARPSYNC.ALL ;  /* 0x0000000000007948 */ /* 0x000fea0003800000 */
[----:B------:R-:W-:Y:S01]  /*63d0*/  R2UR UR4, R25 ;  /* 0x00000000190472ca */ /* 0x000fe200000e0000 */
[----:B------:R-:W-:Y:S01]  /*63e0*/  IMAD.SHL.U32 R88, R75, 0x4, RZ ;  /* 0x000000044b587824 */ /* 0x000fe200078e00ff */
[----:B------:R-:W-:Y:S01]  /*63f0*/  LOP3.LUT R21, R57, 0xffffe000, RZ, 0xc0, !PT ;  /* 0xffffe00039157812 */ /* 0x000fe200078ec0ff */
[----:B------:R-:W-:Y:S01]  /*6400*/  BSSY.RECONVERGENT B0, `(.L_x_104) ;  /* 0x0000059000007945 */ /* 0x000fe20003800200 */
[----:B------:R-:W-:Y:S02]  /*6410*/  LOP3.LUT R26, R59, 0xffffe000, RZ, 0xc0, !PT ;  /* 0xffffe0003b1a7812 */ /* 0x000fe400078ec0ff */
[----:B------:R-:W-:Y:S02]  /*6420*/  LOP3.LUT R32, R53, 0xffffe000, RZ, 0xc0, !PT ;  /* 0xffffe00035207812 */ /* 0x000fe400078ec0ff */
[----:B------:R-:W-:Y:S02]  /*6430*/  LOP3.LUT R33, R54, 0xffffe000, RZ, 0xc0, !PT ;  /* 0xffffe00036217812 */ /* 0x000fe400078ec0ff */
[----:B------:R-:W-:Y:S02]  /*6440*/  IADD3 R81, PT, PT, R81, R88, RZ ;  /* 0x0000005851517210 */ /* 0x000fe40007ffe0ff */
[----:B------:R-:W-:Y:S01]  /*6450*/  ISETP.NE.AND P0, PT, R76, RZ, PT ;  /* 0x000000ff4c00720c */ /* 0x000fe20003f05270 */
[----:B--2---:R-:W3:Y:S02]  /*6460*/  LDTM.16dp128bit.x8 R4, tmem[UR4] ;  /* 0x00000004000479ee */ /* 0x004ee40008180000 */
[----:B------:R-:W-:Y:S02]  /*6470*/  IMAD.IADD R82, R74, 0x1, R81 ;  /* 0x000000014a527824 */ /* 0x000fe400078e0251 */
[C---:B---3--:R-:W-:Y:S01]  /*6480*/  FMUL R0, R24.reuse, R4 ;  /* 0x0000000418007220 */ /* 0x048fe20000400000 */
[C---:B------:R-:W-:Y:S01]  /*6490*/  FMUL R2, R24.reuse, R5 ;  /* 0x0000000518027220 */ /* 0x040fe20000400000 */
[C---:B-1----:R-:W-:Y:S01]  /*64a0*/  FMUL R3, R24.reuse, R6 ;  /* 0x0000000618037220 */ /* 0x042fe20000400000 */
[----:B------:R-:W-:Y:S01]  /*64b0*/  FMUL R7, R24, R7 ;  /* 0x0000000718077220 */ /* 0x000fe20000400000 */
[C---:B------:R-:W-:Y:S01]  /*64c0*/  FFMA R28, R27.reuse, R20, R0 ;  /* 0x000000141b1c7223 */ /* 0x040fe20000000000 */
[----:B------:R-:W-:Y:S01]  /*64d0*/  LOP3.LUT R20, R58, 0xffffe000, RZ, 0xc0, !PT ;  /* 0xffffe0003a147812 */ /* 0x000fe200078ec0ff */
[C---:B------:R-:W-:Y:S01]  /*64e0*/  FFMA R29, R27.reuse, R21, R2 ;  /* 0x000000151b1d7223 */ /* 0x040fe20000000002 */
[----:B------:R-:W-:Y:S01]  /*64f0*/  LOP3.LUT R21, R52, 0xffffe000, RZ, 0xc0, !PT ;  /* 0xffffe00034157812 */ /* 0x000fe200078ec0ff */
[C---:B------:R-:W-:Y:S01]  /*6500*/  FMUL R4, R24.reuse, R8 ;  /* 0x0000000818047220 */ /* 0x040fe20000400000 */
[----:B------:R-:W-:Y:S01]  /*6510*/  F2FP.TF32.F32.PACK_B R28, R28 ;  /* 0x0000001cff1c723e */ /* 0x000fe200024050ff */
[----:B------:R-:W-:Y:S01]  /*6520*/  FFMA R30, R27, R20, R3 ;  /* 0x000000141b1e7223 */ /* 0x000fe20000000003 */
[----:B------:R-:W-:Y:S01]  /*6530*/  LOP3.LUT R20, R55, 0xffffe000, RZ, 0xc0, !PT ;  /* 0xffffe00037147812 */ /* 0x000fe200078ec0ff */
[C---:B------:R-:W-:Y:S01]  /*6540*/  FMUL R5, R24.reuse, R9 ;  /* 0x0000000918057220 */ /* 0x040fe20000400000 */
[----:B------:R-:W-:Y:S01]  /*6550*/  F2FP.TF32.F32.PACK_B R29, R29 ;  /* 0x0000001dff1d723e */ /* 0x000fe200024050ff */
[C---:B------:R-:W-:Y:S01]  /*6560*/  FMUL R6, R24.reuse, R10 ;  /* 0x0000000a18067220 */ /* 0x040fe20000400000 */
[----:B------:R-:W-:Y:S01]  /*6570*/  F2FP.TF32.F32.PACK_B R30, R30 ;  /* 0x0000001eff1e723e */ /* 0x000fe200024050ff */
[----:B------:R-:W-:Y:S01]  /*6580*/  FFMA R31, R27, R26, R7 ;  /* 0x0000001a1b1f7223 */ /* 0x000fe20000000007 */
[----:B------:R-:W-:Y:S01]  /*6590*/  LOP3.LUT R26, R49, 0xffffe000, RZ, 0xc0, !PT ;  /* 0xffffe000311a7812 */ /* 0x000fe200078ec0ff */
[----:B------:R-:W-:Y:S01]  /*65a0*/  FMUL R11, R24, R11 ;  /* 0x0000000b180b7220 */ /* 0x000fe20000400000 */
[C---:B------:R-:W-:Y:S01]  /*65b0*/  FFMA R4, R27.reuse, R21, R4 ;  /* 0x000000151b047223 */ /* 0x040fe20000000004 */
[----:B------:R-:W-:Y:S01]  /*65c0*/  LOP3.LUT R21, R48, 0xffffe000, RZ, 0xc0, !PT ;  /* 0xffffe00030157812 */ /* 0x000fe200078ec0ff */
[C---:B------:R-:W-:Y:S01]  /*65d0*/  FFMA R5, R27.reuse, R32, R5 ;  /* 0x000000201b057223 */ /* 0x040fe20000000005 */
[----:B------:R-:W-:Y:S01]  /*65e0*/  F2FP.TF32.F32.PACK_B R31, R31 ;  /* 0x0000001fff1f723e */ /* 0x000fe200024050ff */
        /* <DEDUP_REMOVED lines=8> */
[----:B------:R1:W-:Y:S01]  /*6670*/  STSM.16.M88.4 [R79+0x400], R28 ;  /* 0x0004001c4f007844 */ /* 0x0003e20000000200 */
[----:B------:R-:W-:Y:S01]  /*6680*/  F2FP.TF32.F32.PACK_B R6, R6 ;  /* 0x00000006ff06723e */ /* 0x000fe200024050ff */
[C---:B------:R-:W-:Y:S01]  /*6690*/  FMUL R10, R24.reuse, R14 ;  /* 0x0000000e180a7220 */ /* 0x040fe20000400000 */
[----:B------:R-:W-:Y:S01]  /*66a0*/  F2FP.TF32.F32.PACK_B R7, R7 ;  /* 0x00000007ff07723e */ /* 0x000fe200024050ff */
[----:B------:R-:W-:Y:S01]  /*66b0*/  FMUL R15, R24, R15 ;  /* 0x0000000f180f7220 */ /* 0x000fe20000400000 */
[C---:B------:R-:W-:Y:S01]  /*66c0*/  FFMA R8, R27.reuse, R21, R8 ;  /* 0x000000151b087223 */ /* 0x040fe20000000008 */
[C---:B------:R-:W-:Y:S01]  /*66d0*/  FFMA R9, R27.reuse, R26, R9 ;  /* 0x0000001a1b097223 */ /* 0x040fe20000000009 */
[C---:B------:R-:W-:Y:S01]  /*66e0*/  FFMA R10, R27.reuse, R33, R10 ;  /* 0x000000211b0a7223 */ /* 0x040fe2000000000a */
[----:B------:R1:W-:Y:S01]  /*66f0*/  STSM.16.M88.4 [R78+0x400], R4 ;  /* 0x000400044e007844 */ /* 0x0003e20000000200 */
[----:B------:R-:W-:Y:S01]  /*6700*/  LOP3.LUT R21, R44, 0xffffe000, RZ, 0xc0, !PT ;  /* 0xffffe0002c157812 */ /* 0x000fe200078ec0ff */
[----:B------:R-:W-:Y:S01]  /*6710*/  FFMA R11, R27, R20, R15 ;  /* 0x000000141b0b7223 */ /* 0x000fe2000000000f */
[----:B------:R-:W-:Y:S01]  /*6720*/  LOP3.LUT R20, R45, 0xffffe000, RZ, 0xc0, !PT ;  /* 0xffffe0002d147812 */ /* 0x000fe200078ec0ff */
[C---:B------:R-:W-:Y:S01]  /*6730*/  FMUL R12, R24.reuse, R16 ;  /* 0x00000010180c7220 */ /* 0x040fe20000400000 */
[----:B------:R-:W-:Y:S01]  /*6740*/  FMUL R13, R24, R17 ;  /* 0x00000011180d7220 */ /* 0x000fe20000400000 */
[----:B------:R-:W-:Y:S01]  /*6750*/  LOP3.LUT R33, R46, 0xffffe000, RZ, 0xc0, !PT ;  /* 0xffffe0002e217812 */ /* 0x000fe200078ec0ff */
[C---:B------:R-:W-:Y:S01]  /*6760*/  FMUL R14, R24.reuse, R18 ;  /* 0x00000012180e7220 */ /* 0x040fe20000400000 */
[----:B------:R-:W-:Y:S01]  /*6770*/  LOP3.LUT R26, R47, 0xffffe000, RZ, 0xc0, !PT ;  /* 0xffffe0002f1a7812 */ /* 0x000fe200078ec0ff */
[----:B------:R-:W-:Y:S01]  /*6780*/  FMUL R19, R24, R19 ;  /* 0x0000001318137220 */ /* 0x000fe20000400000 */
[C---:B------:R-:W-:Y:S01]  /*6790*/  FFMA R12, R27.reuse, R21, R12 ;  /* 0x000000151b0c7223 */ /* 0x040fe2000000000c */
[C---:B------:R-:W-:Y:S01]  /*67a0*/  FFMA R13, R27.reuse, R20, R13 ;  /* 0x000000141b0d7223 */ /* 0x040fe2000000000d */
[C---:B------:R-:W-:Y:S01]  /*67b0*/  FFMA R14, R27.reuse, R33, R14 ;  /* 0x000000211b0e7223 */ /* 0x040fe2000000000e */
[----:B------:R-:W-:Y:S01]  /*67c0*/  FFMA R15, R27, R26, R19 ;  /* 0x0000001a1b0f7223 */ /* 0x000fe20000000013 */
[----:B------:R-:W-:Y:S02]  /*67d0*/  F2FP.TF32.F32.PACK_B R8, R8 ;  /* 0x00000008ff08723e */ /* 0x000fe400024050ff */
[----:B------:R-:W-:Y:S02]  /*67e0*/  F2FP.TF32.F32.PACK_B R9, R9 ;  /* 0x00000009ff09723e */ /* 0x000fe400024050ff */
[----:B------:R-:W-:Y:S02]  /*67f0*/  F2FP.TF32.F32.PACK_B R10, R10 ;  /* 0x0000000aff0a723e */ /* 0x000fe400024050ff */
[----:B------:R-:W-:Y:S02]  /*6800*/  F2FP.TF32.F32.PACK_B R11, R11 ;  /* 0x0000000bff0b723e */ /* 0x000fe400024050ff */
[----:B------:R-:W-:Y:S02]  /*6810*/  F2FP.TF32.F32.PACK_B R12, R12 ;  /* 0x0000000cff0c723e */ /* 0x000fe400024050ff */
[----:B------:R-:W-:Y:S01]  /*6820*/  F2FP.TF32.F32.PACK_B R13, R13 ;  /* 0x0000000dff0d723e */ /* 0x000fe200024050ff */
[----:B------:R1:W-:Y:S01]  /*6830*/  STSM.16.M88.4 [R81], R8 ;  /* 0x0000000851007844 */ /* 0x0003e20000000200 */
[----:B------:R-:W-:Y:S02]  /*6840*/  F2FP.TF32.F32.PACK_B R14, R14 ;  /* 0x0000000eff0e723e */ /* 0x000fe400024050ff */
[----:B------:R-:W-:Y:S05]  /*6850*/  F2FP.TF32.F32.PACK_B R15, R15 ;  /* 0x0000000fff0f723e */ /* 0x000fea00024050ff */
[----:B------:R1:W-:Y:S01]  /*6860*/  STSM.16.M88.4 [R82], R12 ;  /* 0x0000000c52007844 */ /* 0x0003e20000000200 */
[----:B------:R-:W-:Y:S01]  /*6870*/  @!PT LDS RZ, [RZ] ;  /* 0x00000000fffff984 */ /* 0x000fe20000000800 */
[----:B------:R-:W-:Y:S01]  /*6880*/  @!PT LDS RZ, [RZ] ;  /* 0x00000000fffff984 */ /* 0x000fe20000000800 */
[----:B------:R-:W-:Y:S01]  /*6890*/  @!PT LDS RZ, [RZ] ;  /* 0x00000000fffff984 */ /* 0x000fe20000000800 */
[----:B------:R-:W-:Y:S01]  /*68a0*/  @!PT LDS RZ, [RZ] ;  /* 0x00000000fffff984 */ /* 0x000fe20000000800 */
[----:B------:R2:W-:Y:S07]  /*68b0*/  MEMBAR.ALL.CTA ;  /* 0x0000000000007992 */ /* 0x0005ee0000008000 */
[----:B--2---:R-:W2:Y:S02]  /*68c0*/  FENCE.VIEW.ASYNC.S ;  /* 0x00000000000073c6 */ /* 0x004ea40000000000 */
[----:B--2---:R-:W-:Y:S06]  /*68d0*/  BAR.SYNC.DEFER_BLOCKING 0x1, 0x80 ;  /* 0x0042000000007b1d */ /* 0x004fec0000010000 */
[----:B------:R-:W-:Y:S05]  /*68e0*/  @P0 BRA `(.L_x_105) ;  /* 0x0000000000280947 */ /* 0x000fea0003800000 */
[----:B------:R-:W2:Y:S01]  /*68f0*/  LDCU.64 UR6, c[0x0][0x348] ;  /* 0x00006900ff0677ac */ /* 0x000ea20008000a00 */
[----:B------:R-:W-:Y:S01]  /*6900*/  UIADD3 UR4, UPT, UPT, UR44, 0x400, URZ ;  /* 0x000004002c047890 */ /* 0x000fe2000fffe0ff */
[----:B------:R-:W-:Y:S05]  /*6910*/  UMOV UR51, UR36 ;  /* 0x0000002400337c82 */ /* 0x000fea0008000000 */
[----:B------:R-:W-:Y:S04]  /*6920*/  MOV R68, UR4 ;  /* 0x0000000400447c02 */ /* 0x000fe80008000f00 */
[----:B------:R-:W-:Y:S01]  /*6930*/  R2UR UR48, R68 ;  /* 0x00000000443072ca */ /* 0x000fe200000e0000 */
[----:B--2---:R-:W-:Y:S04]  /*6940*/  UIADD3 UR4, UP0, UPT, UR6, 0x680, URZ ;  /* 0x0000068006047890 */ /* 0x004fe8000ff1e0ff */
[----:B------:R-:W-:Y:S09]  /*6950*/  UIADD3.X UR5, UPT, UPT, URZ, UR7, URZ, UP0, !UPT ;  /* 0x00000007ff057290 */ /* 0x000ff200087fe4ff */
[----:B------:R2:W-:Y:S01]  /*6960*/  UTMASTG.3D [UR48], [UR4] ;  /* 0x00000030040073b5 */ /* 0x0005e20008010000 */
[----:B------:R0:W-:Y:S01]  /*6970*/  UTMACMDFLUSH ;  /* 0x00000000000079b7 */ /* 0x0001e20000000000 */
[----:B--2---:R-:W-:Y:S04]  /*6980*/  DEPBAR.LE SB0, 0x1 ;  /* 0x000080400000791a */ /* 0x004fe80000000000 */
.L_x_105:
[----:B------:R-:W-:Y:S05]  /*6990*/  BSYNC.RECONVERGENT B0 ;  /* 0x0000000000007941 */ /* 0x000fea0003800200 */
.L_x_104:
[----:B------:R-:W-:Y:S01]  /*69a0*/  BAR.SYNC.DEFER_BLOCKING 0x1, 0x80 ;  /* 0x0042000000007b1d */ /* 0x000fe20000010000 */
[----:B------:R-:W-:Y:S01]  /*69b0*/  ISETP.NE.AND P1, PT, R77, RZ, PT ;  /* 0x000000ff4d00720c */ /* 0x000fe20003f25270 */
[----:B------:R-:W-:Y:S01]  /*69c0*/  UISETP.NE.AND UP0, UPT, UR47, URZ, UPT ;  /* 0x000000ff2f00728c */ /* 0x000fe2000bf05270 */
[----:B------:R-:W-:Y:S11]  /*69d0*/  LEA R3, R83, UR44, 0x3 ;  /* 0x0000002c53037c11 */ /* 0x000ff6000f8e18ff */
[----:B-1----:R-:W-:Y:S01]  /*69e0*/  @P1 SHF.L.U32 R4, R73, 0x1f, RZ ;  /* 0x0000001f49041819 */ /* 0x002fe200000006ff */
[----:B------:R-:W-:Y:S06]  /*69f0*/  BRA.U !UP0, `(.L_x_106) ;  /* 0x0000000108247547 */ /* 0x000fec000b800000 */
[----:B------:R-:W1:Y:S01]  /*6a00*/  S2R R0, SR_CgaCtaId ;  /* 0x0000000000007919 */ /* 0x000e620000008800 */
[----:B------:R-:W-:Y:S01]  /*6a10*/  IMAD.U32 R2, RZ, RZ, UR46 ;  /* 0x0000002eff027e24 */ /* 0x000fe2000f8e00ff */
[----:B------:R-:W-:Y:S04]  /*6a20*/  UIADD3 UR4, UPT, UPT, UR46, 0x1, URZ ;  /* 0x000000012e047890 */ /* 0x000fe8000fffe0ff */
[----:B------:R-:W-:Y:S01]  /*6a30*/  @P1 LEA R2, R2, UR44, 0x3 ;  /* 0x0000002c02021c11 */ /* 0x000fe2000f8e18ff */
[----:B------:R-:W-:Y:S04]  /*6a40*/  UISETP.NE.AND UP0, UPT, UR4, 0x4, UPT ;  /* 0x000000040400788c */ /* 0x000fe8000bf05270 */
[----:B------:R-:W-:Y:S01]  /*6a50*/  @P1 VIADD R5, R2, 0x50 ;  /* 0x0000005002051836 */ /* 0x000fe20000000000 */
[----:B------:R-:W-:Y:S04]  /*6a60*/  USEL UR46, UR4, URZ, UP0 ;  /* 0x000000ff042e7287 */ /* 0x000fe80008000000 */
[----:B-1----:R-:W-:Y:S04]  /*6a70*/  @P1 PRMT R0, R0, 0x654, R5 ;  /* 0x0000065400001816 */ /* 0x002fe80000000005 */
[----:B------:R1:W-:Y:S04]  /*6a80*/  @P1 SYNCS.ARRIVE.TRANS64.RED.A1T0 RZ, [R0+URZ], RZ ;  /* 0x000000ff00ff19a7 */ /* 0x0003e800081004ff */
.L_x_106:
[----:B------:R-:W2:Y:S01]  /*6a90*/  @P1 SYNCS.PHASECHK.TRANS64.TRYWAIT P0, [R3+URZ+0x30], R4 ;  /* 0x00003004030015a7 */ /* 0x000ea200080011ff */
[----:B------:R-:W-:Y:S01]  /*6aa0*/  BSSY B1, `(.L_x_107) ;  /* 0x0000017000017945 */ /* 0x000fe20003800000 */
[----:B--2---:R-:W-:Y:S03]  /*6ab0*/  @P1 SEL R85, RZ, 0x1, !P0 ;  /* 0x00000001ff551807 */ /* 0x004fe60004000000 */
[----:B------:R-:W-:Y:S05]  /*6ac0*/  @!P1 BRA `(.L_x_108) ;  /* 0x0000000000509947 */ /* 0x000fea0003800000 */
[----:B------:R-:W-:Y:S01]  /*6ad0*/  ISETP.NE.AND P1, PT, R86, RZ, PT ;  /* 0x000000ff5600720c */ /* 0x000fe20003f25270 */
[----:B------:R-:W-:Y:S01]  /*6ae0*/  BSSY B0, `(.L_x_109) ;  /* 0x000000a000007945 */ /* 0x000fe20003800000 */
[----:B------:R-:W-:Y:S11]  /*6af0*/  ISETP.NE.AND P0, PT, R85, RZ, PT ;  /* 0x000000ff5500720c */ /* 0x000ff60003f05270 */
[----:B------:R-:W-:Y:S04]  /*6b00*/  @P1 IMAD R4, R83, 0x2000, R84 ;  /* 0x0000200053041824 */ /* 0x000fe800078e0254 */
[----:B------:R-:W-:Y:S04]  /*6b10*/  @P1 VIADD R7, R4, UR44 ;  /* 0x0000002c04071c36 */ /* 0x000fe80008000000 */
[----:B------:R-:W-:Y:S01]  /*6b20*/  @P1 IMAD.IADD R2, R74, 0x1, R7 ;  /* 0x000000014a021824 */ /* 0x000fe200078e0207 */
[----:B------:R-:W-:Y:S01]  /*6b30*/  @P1 IADD3 R5, PT, PT, R88, R7, RZ ;  /* 0x0000000758051210 */ /* 0x000fe20007ffe0ff */
[----:B------:R-:W-:Y:S06]  /*6b40*/  @P0 BRA `(.L_x_110) ;  /* 0x00000000000c0947 */ /* 0x000fec0003800000 */
[----:B-1----:R-:W-:Y:S04]  /*6b50*/  SHF.L.U32 R0, R73, 0x1f, RZ ;  /* 0x0000001f49007819 */ /* 0x002fe800000006ff */
[----:B------:R-:W1:Y:S02]  /*6b60*/  SYNCS.PHASECHK.TRANS64.TRYWAIT P0, [R3+URZ+0x30], R0 ;  /* 0x00003000030075a7 */ /* 0x000e6400080011ff */
[----:B-1----:R-:W-:Y:S05]  /*6b70*/  @!P0 BRA `(.L_x_111) ;  /* 0x0000002800348947 */ /* 0x002fea0003800000 */
.L_x_110:
[----:B------:R-:W-:Y:S05]  /*6b80*/  BSYNC B0 ;  /* 0x0000000000007941 */ /* 0x000fea0003800000 */
.L_x_109:
[----:B------:R-:W-:Y:S02]  /*6b90*/  ISETP.NE.AND P0, PT, R86, RZ, PT ;  /* 0x000000ff5600720c */ /* 0x000fe40003f05270 */
[----:B------:R-:W-:Y:S11]  /*6ba0*/  IADD3 R83, PT, PT, R83, 0x1, RZ ;  /* 0x0000000153537810 */ /* 0x000ff60007ffe0ff */
[----:B-1----:R-:W-:Y:S01]  /*6bb0*/  @P0 IMAD.IADD R0, R74, 0x1, R5 ;  /* 0x000000014a000824 */ /* 0x002fe200078e0205 */
[----:B------:R-:W-:Y:S05]  /*6bc0*/  @P0 WARPSYNC.ALL ;  /* 0x0000000000000948 */ /* 0x000fea0003800000 */
[----:B------:R2:W3:Y:S04]  /*6bd0*/  @P0 LDSM.16.M88.4 R56, [R4+UR44+0x400] ;  /* 0x0004002c0438083b */ /* 0x0004e80008000200 */
[----:B------:R2:W4:Y:S04]  /*6be0*/  @P0 LDSM.16.M88.4 R52, [R2+0x400] ;  /* 0x000400000234083b */ /* 0x0005280000000200 */
[----:B------:R2:W1:Y:S04]  /*6bf0*/  @P0 LDSM.16.M88.4 R48, [R5+0x400] ;  /* 0x000400000530083b */ /* 0x0004680000000200 */
[----:B------:R2:W1:Y:S02]  /*6c00*/  @P0 LDSM.16.M88.4 R44, [R0+0x400] ;  /* 0x00040000002c083b */ /* 0x0004640000000200 */
.L_x_108:
[----:B------:R-:W-:Y:S05]  /*6c10*/  BSYNC B1 ;  /* 0x0000000000017941 */ /* 0x000fea0003800000 */
.L_x_107:
[----:B------:R-:W-:Y:S05]  /*6c20*/  VIADD R3, R25, 0x20 ;  /* 0x0000002019037836 */ /* 0x000fea0000000000 */
[----:B------:R-:W-:Y:S04]  /*6c30*/  SHF.R.U32.HI R3, RZ, 0x15, R3 ;  /* 0x00000015ff037819 */ /* 0x000fe80000011603 */
[----:B------:R-:W-:Y:S11]  /*6c40*/  LOP3.LUT P0, RZ, R3, 0x3, R64, 0x48, !PT ;  /* 0x0000000303ff7812 */ /* 0x000ff60007804840 */
[----:B------:R-:W-:Y:S02]  /*6c50*/  @!UPT UIADD3 URZ, UPT, UPT, URZ, URZ, URZ ;  /* 0x000000fffffff290 */ /* 0x000fe4000fffe0ff */
[----:B------:R-:W-:Y:S05]  /*6c60*/  @!P0 BRA `(.L_x_112) ;  /* 0x0000000000408947 */ /* 0x000fea0003800000 */
[----:B------:R-:W5:Y:S01]  /*6c70*/  LDCU.64 UR8, c[0x4][0x70] ;  /* 0x01000e00ff0877ac */ /* 0x000f620008000a00 */
[----:B------:R-:W-:Y:S01]  /*6c80*/  MOV R3, 0x0 ;  /* 0x0000000000037802 */ /* 0x000fe20000000f00 */
[----:B------:R-:W-:Y:S02]  /*6c90*/  HFMA2 R12, -RZ, RZ, 0, 5.9604644775390625e-08 ;  /* 0x00000001ff0c7431 */ /* 0x000fe400000001ff */
[----:B------:R-:W-:Y:S02]  /*6ca0*/  IMAD.MOV.U32 R8, RZ, RZ, 0x192 ;  /* 0x00000192ff087424 */ /* 0x000fe400078e00ff */
[----:B------:R-:W-:Y:S01]  /*6cb0*/  IMAD.MOV.U32 R13, RZ, RZ, RZ ;  /* 0x000000ffff0d7224 */ /* 0x000fe200078e00ff */
[----:B------:R-:W3:Y:S01]  /*6cc0*/  LDCU.64 UR6, c[0x4][0x78] ;  /* 0x01000f00ff0677ac */ /* 0x000ee20008000a00 */
[----:B--2---:R-:W2:Y:S01]  /*6cd0*/  LDC.64 R2, c[0x4][R3] ;  /* 0x0100000003027b82 */ /* 0x004ea20000000a00 */
[----:B------:R-:W4:Y:S01]  /*6ce0*/  LDCU.64 UR4, c[0x4][0x10] ;  /* 0x01000200ff0477ac */ /* 0x000f220008000a00 */
[----:B-----5:R-:W-:Y:S01]  /*6cf0*/  MOV R5, UR9 ;  /* 0x0000000900057c02 */ /* 0x020fe20008000f00 */
[----:B------:R-:W-:Y:S01]  /*6d00*/  IMAD.U32 R4, RZ, RZ, UR8 ;  /* 0x00000008ff047e24 */ /* 0x000fe2000f8e00ff */
[----:B---3--:R-:W-:Y:S01]  /*6d10*/  MOV R7, UR7 ;  /* 0x0000000700077c02 */ /* 0x008fe20008000f00 */
[----:B------:R-:W-:Y:S01]  /*6d20*/  IMAD.U32 R6, RZ, RZ, UR6 ;  /* 0x00000006ff067e24 */ /* 0x000fe2000f8e00ff */
[----:B----4-:R-:W-:Y:S01]  /*6d30*/  MOV R11, UR5 ;  /* 0x00000005000b7c02 */ /* 0x010fe20008000f00 */
[----:B------:R-:W-:Y:S02]  /*6d40*/  IMAD.U32 R10, RZ, RZ, UR4 ;  /* 0x00000004ff0a7e24 */ /* 0x000fe4000f8e00ff */
[----:B------:R-:W-:Y:S07]  /*6d50*/  LEPC R20, `(.L_x_112) ;  /* 0x000000001014794e */ /* 0x000fee0000000000 */
[----:B-12---:R-:W-:Y:S05]  /*6d60*/  CALL.ABS.NOINC R2 ;  /* 0x0000000002007343 */ /* 0x006fea0003c00000 */
.L_x_112:
[----:B---3--:R-:W-:Y:S01]  /*6d70*/  LOP3.LUT R20, R56, 0xffffe000, RZ, 0xc0, !PT ;  /* 0xffffe00038147812 */ /* 0x008fe200078ec0ff */
[----:B------:R-:W-:Y:S05]  /*6d80*/  WARPSYNC.ALL ;  /* 0x0000000000007948 */ /* 0x000fea0003800000 */
[----:B------:R-:W-:Y:S01]  /*6d90*/  R2UR UR4, R25 ;  /* 0x00000000190472ca */ /* 0x000fe200000e0000 */
[----:B------:R-:W3:Y:S01]  /*6da0*/  S2R R87, SR_CgaCtaId ;  /* 0x0000000000577919 */ /* 0x000ee20000008800 */
[----:B------:R-:W-:Y:S01]  /*6db0*/  LOP3.LUT R21, R57, 0xffffe000, RZ, 0xc0, !PT ;  /* 0xffffe00039157812 */ /* 0x000fe200078ec0ff */
[----:B------:R-:W-:Y:S01]  /*6dc0*/  IMAD.U32 R40, RZ, RZ, UR46 ;  /* 0x0000002eff287e24 */ /* 0x000fe2000f8e00ff */
[----:B------:R-:W-:Y:S01]  /*6dd0*/  LOP3.LUT R41, R58, 0xffffe000, RZ, 0xc0, !PT ;  /* 0xffffe0003a297812 */ /* 0x000fe200078ec0ff */
[----:B------:R-:W-:Y:S01]  /*6de0*/  BSSY.RECONVERGENT B0, `(.L_x_113) ;  /* 0x000005c000007945 */ /* 0x000fe20003800200 */
[----:B-1----:R-:W-:Y:S02]  /*6df0*/  LOP3.LUT R26, R48, 0xffffe000, RZ, 0xc0, !PT ;  /* 0xffffe000301a7812 */ /* 0x002fe400078ec0ff */
[----:B------:R-:W-:Y:S02]  /*6e00*/  ISETP.NE.AND P6, PT, R77, RZ, PT ;  /* 0x000000ff4d00720c */ /* 0x000fe40003fc5270 */
[----:B------:R-:W-:Y:S02]  /*6e10*/  ISETP.NE.AND P0, PT, R76, RZ, PT ;  /* 0x000000ff4c00720c */ /* 0x000fe40003f05270 */
[----:B------:R-:W-:Y:S01]  /*6e20*/  LEA R89, R83, UR44, 0x3 ;  /* 0x0000002c53597c11 */ /* 0x000fe2000f8e18ff */
[----:B--2---:R-:W1:Y:S08]  /*6e30*/  LDTM.16dp128bit.x8 R4, tmem[UR4+0x20] ;  /* 0x00002004000479ee */ /* 0x004e700008180000 */
[----:B------:R-:W-:Y:S02]  /*6e40*/  @P6 LEA R40, R40, UR44, 0x3 ;  /* 0x0000002c28286c11 */ /* 0x000fe4000f8e18ff */
[----:B------:R-:W-:Y:S03]  /*6e50*/  @P6 SHF.L.U32 R90, R73, 0x1f, RZ ;  /* 0x0000001f495a6819 */ /* 0x000fe600000006ff */
[----:B------:R-:W-:Y:S05]  /*6e60*/  @P6 VIADD R40, R40, 0x50 ;  /* 0x0000005028286836 */ /* 0x000fea0000000000 */
[----:B---3--:R-:W-:Y:S01]  /*6e70*/  @P6 PRMT R40, R87, 0x654, R40 ;  /* 0x0000065457286816 */ /* 0x008fe20000000028 */
[C---:B-1----:R-:W-:Y:S01]  /*6e80*/  FMUL R0, R24.reuse, R4 ;  /* 0x0000000418007220 */ /* 0x042fe20000400000 */
[C---:B------:R-:W-:Y:S01]  /*6e90*/  FMUL R2, R24.reuse, R5 ;  /* 0x0000000518027220 */ /* 0x040fe20000400000 */
[C---:B------:R-:W-:Y:S01]  /*6ea0*/  FMUL R3, R24.reuse, R10 ;  /* 0x0000000a18037220 */ /* 0x040fe20000400000 */
[----:B------:R-:W-:Y:S01]  /*6eb0*/  FMUL R4, R24, R11 ;  /* 0x0000000b18047220 */ /* 0x000fe20000400000 */
[C---:B------:R-:W-:Y:S01]  /*6ec0*/  FFMA R28, R27.reuse, R20, R0 ;  /* 0x000000141b1c7223 */ /* 0x040fe20000000000 */
[----:B----4-:R-:W-:Y:S01]  /*6ed0*/  LOP3.LUT R20, R52, 0xffffe000, RZ, 0xc0, !PT ;  /* 0xffffe00034147812 */ /* 0x010fe200078ec0ff */
        /* <DEDUP_REMOVED lines=8> */
[----:B------:R-:W-:Y:S01]  /*6f60*/  FFMA R31, R27, R21, R2 ;  /* 0x000000151b1f7223 */ /* 0x000fe20000000002 */
[----:B------:R-:W-:Y:S01]  /*6f70*/  LOP3.LUT R21, R53, 0xffffe000, RZ, 0xc0, !PT ;  /* 0xffffe00035157812 */ /* 0x000fe200078ec0ff */
[C---:B------:R-:W-:Y:S01]  /*6f80*/  FMUL R0, R24.reuse, R8 ;  /* 0x0000000818007220 */ /* 0x040fe20000400000 */
[----:B------:R-:W-:Y:S01]  /*6f90*/  F2FP.TF32.F32.PACK_B R30, R30 ;  /* 0x0000001eff1e723e */ /* 0x000fe200024050ff */
[----:B------:R-:W-:Y:S01]  /*6fa0*/  FMUL R2, R24, R9 ;  /* 0x0000000918027220 */ /* 0x000fe20000400000 */
[----:B------:R-:W-:Y:S01]  /*6fb0*/  F2FP.TF32.F32.PACK_B R31, R31 ;  /* 0x0000001fff1f723e */ /* 0x000fe200024050ff */
[C---:B------:R-:W-:Y:S01]  /*6fc0*/  FFMA R32, R27.reuse, R20, R0 ;  /* 0x000000141b207223 */ /* 0x040fe20000000000 */
[----:B------:R-:W-:Y:S01]  /*6fd0*/  LOP3.LUT R20, R54, 0xffffe000, RZ, 0xc0, !PT ;  /* 0xffffe00036147812 */ /* 0x000fe200078ec0ff */
[----:B------:R-:W-:Y:S01]  /*6fe0*/  FFMA R33, R27, R21, R2 ;  /* 0x000000151b217223 */ /* 0x000fe20000000002 */
[----:B------:R-:W-:Y:S01]  /*6ff0*/  LOP3.LUT R21, R49, 0xffffe000, RZ, 0xc0, !PT ;  /* 0xffffe00031157812 */ /* 0x000fe200078ec0ff */
[----:B------:R1:W-:Y:S01]  /*7000*/  STSM.16.M88.4 [R79+0x2400], R28 ;  /* 0x0024001c4f007844 */ /* 0x0003e20000000200 */
[----:B------:R-:W-:Y:S01]  /*7010*/  F2FP.TF32.F32.PACK_B R32, R32 ;  /* 0x00000020ff20723e */ /* 0x000fe200024050ff */
[C---:B------:R-:W-:Y:S01]  /*7020*/  FFMA R34, R27.reuse, R20, R3 ;  /* 0x000000141b227223 */ /* 0x040fe20000000003 */
[----:B------:R-:W-:Y:S01]  /*7030*/  LOP3.LUT R20, R50, 0xffffe000, RZ, 0xc0, !PT ;  /* 0xffffe00032147812 */ /* 0x000fe200078ec0ff */
[C---:B------:R-:W-:Y:S01]  /*7040*/  FMUL R5, R24.reuse, R12 ;  /* 0x0000000c18057220 */ /* 0x040fe20000400000 */
[----:B------:R-:W-:Y:S01]  /*7050*/  F2FP.TF32.F32.PACK_B R33, R33 ;  /* 0x00000021ff21723e */ /* 0x000fe200024050ff */
[C---:B------:R-:W-:Y:S01]  /*7060*/  FMUL R6, R24.reuse, R13 ;  /* 0x0000000d18067220 */ /* 0x040fe20000400000 */
[----:B------:R-:W-:Y:S01]  /*7070*/  F2FP.TF32.F32.PACK_B R34, R34 ;  /* 0x00000022ff22723e */ /* 0x000fe200024050ff */
[----:B------:R-:W-:Y:S01]  /*7080*/  FMUL R7, R24, R14 ;  /* 0x0000000e18077220 */ /* 0x000fe20000400000 */
[----:B------:R-:W-:Y:S01]  /*7090*/  FFMA R35, R27, R41, R4 ;  /* 0x000000291b237223 */ /* 0x000fe20000000004 */
[----:B------:R-:W-:Y:S01]  /*70a0*/  LOP3.LUT R41, R51, 0xffffe000, RZ, 0xc0, !PT ;  /* 0xffffe00033297812 */ /* 0x000fe200078ec0ff */
[C---:B------:R-:W-:Y:S01]  /*70b0*/  FFMA R36, R27.reuse, R26, R5 ;  /* 0x0000001a1b247223 */ /* 0x040fe20000000005 */
[----:B------:R-:W-:Y:S01]  /*70c0*/  LOP3.LUT R26, R46, 0xffffe000, RZ, 0xc0, !PT ;  /* 0xffffe0002e1a7812 */ /* 0x000fe200078ec0ff */
[C---:B------:R-:W-:Y:S01]  /*70d0*/  FFMA R37, R27.reuse, R21, R6 ;  /* 0x000000151b257223 */ /* 0x040fe20000000006 */
[----:B------:R-:W-:Y:S01]  /*70e0*/  FMUL R8, R24, R15 ;  /* 0x0000000f18087220 */ /* 0x000fe20000400000 */
[----:B------:R-:W-:Y:S01]  /*70f0*/  FFMA R38, R27, R20, R7 ;  /* 0x000000141b267223 */ /* 0x000fe20000000007 */
[----:B------:R-:W-:Y:S01]  /*7100*/  LOP3.LUT R20, R44, 0xffffe000, RZ, 0xc0, !PT ;  /* 0xffffe0002c147812 */ /* 0x000fe200078ec0ff */
[C---:B------:R-:W-:Y:S01]  /*7110*/  FMUL R9, R24.reuse, R16 ;  /* 0x0000001018097220 */ /* 0x040fe20000400000 */
[----:B------:R-:W-:Y:S01]  /*7120*/  LOP3.LUT R21, R45, 0xffffe000, RZ, 0xc0, !PT ;  /* 0xffffe0002d157812 */ /* 0x000fe200078ec0ff */
[----:B------:R-:W-:Y:S01]  /*7130*/  FFMA R39, R27, R41, R8 ;  /* 0x000000291b277223 */ /* 0x000fe20000000008 */
[C---:B------:R-:W-:Y:S01]  /*7140*/  FMUL R10, R24.reuse, R17 ;  /* 0x00000011180a7220 */ /* 0x040fe20000400000 */
[C---:B------:R-:W-:Y:S01]  /*7150*/  FMUL R11, R24.reuse, R18 ;  /* 0x00000012180b7220 */ /* 0x040fe20000400000 */
[----:B------:R-:W-:Y:S01]  /*7160*/  LOP3.LUT R41, R47, 0xffffe000, RZ, 0xc0, !PT ;  /* 0xffffe0002f297812 */ /* 0x000fe200078ec0ff */
[----:B------:R-:W-:Y:S01]  /*7170*/  FMUL R12, R24, R19 ;  /* 0x00000013180c7220 */ /* 0x000fe20000400000 */
[----:B------:R-:W-:Y:S02]  /*7180*/  F2FP.TF32.F32.PACK_B R35, R35 ;  /* 0x00000023ff23723e */ /* 0x000fe400024050ff */
[----:B------:R-:W-:Y:S02]  /*7190*/  F2FP.TF32.F32.PACK_B R36, R36 ;  /* 0x00000024ff24723e */ /* 0x000fe400024050ff */
[----:B------:R-:W-:Y:S01]  /*71a0*/  F2FP.TF32.F32.PACK_B R37, R37 ;  /* 0x00000025ff25723e */ /* 0x000fe200024050ff */
[----:B------:R2:W-:Y:S01]  /*71b0*/  STSM.16.M88.4 [R78+0x2400], R32 ;  /* 0x002400204e007844 */ /* 0x0005e20000000200 */
[----:B------:R-:W-:Y:S01]  /*71c0*/  F2FP.TF32.F32.PACK_B R38, R38 ;  /* 0x00000026ff26723e */ /* 0x000fe200024050ff */
[C---:B-1----:R-:W-:Y:S01]  /*71d0*/  FFMA R28, R27.reuse, R20, R9 ;  /* 0x000000141b1c7223 */ /* 0x042fe20000000009 */
[C---:B------:R-:W-:Y:S01]  /*71e0*/  FFMA R29, R27.reuse, R21, R10 ;  /* 0x000000151b1d7223 */ /* 0x040fe2000000000a */
[C---:B------:R-:W-:Y:S01]  /*71f0*/  FFMA R30, R27.reuse, R26, R11 ;  /* 0x0000001a1b1e7223 */ /* 0x040fe2000000000b */
[----:B------:R-:W-:Y:S01]  /*7200*/  FFMA R31, R27, R41, R12 ;  /* 0x000000291b1f7223 */ /* 0x000fe2000000000c */
[----:B------:R-:W-:Y:S02]  /*7210*/  F2FP.TF32.F32.PACK_B R39, R39 ;  /* 0x00000027ff27723e */ /* 0x000fe400024050ff */
[----:B------:R-:W-:Y:S02]  /*7220*/  F2FP.TF32.F32.PACK_B R28, R28 ;  /* 0x0000001cff1c723e */ /* 0x000fe400024050ff */
[----:B------:R-:W-:Y:S01]  /*7230*/  F2FP.TF32.F32.PACK_B R29, R29 ;  /* 0x0000001dff1d723e */ /* 0x000fe200024050ff */
[----:B------:R2:W-:Y:S01]  /*7240*/  STSM.16.M88.4 [R81+0x2000], R36 ;  /* 0x0020002451007844 */ /* 0x0005e20000000200 */
[----:B------:R-:W-:Y:S02]  /*7250*/  F2FP.TF32.F32.PACK_B R30, R30 ;  /* 0x0000001eff1e723e */ /* 0x000fe400024050ff */
[----:B------:R-:W-:Y:S05]  /*7260*/  F2FP.TF32.F32.PACK_B R31, R31 ;  /* 0x0000001fff1f723e */ /* 0x000fea00024050ff */
[----:B------:R2:W-:Y:S01]  /*7270*/  STSM.16.M88.4 [R82+0x2000], R28 ;  /* 0x0020001c52007844 */ /* 0x0005e20000000200 */
[----:B------:R-:W-:Y:S01]  /*7280*/  @!PT LDS RZ, [RZ] ;  /* 0x00000000fffff984 */ /* 0x000fe20000000800 */
[----:B------:R-:W-:Y:S01]  /*7290*/  @!PT LDS RZ, [RZ] ;  /* 0x00000000fffff984 */ /* 0x000fe20000000800 */
[----:B------:R-:W-:Y:S01]  /*72a0*/  @!PT LDS RZ, [RZ] ;  /* 0x00000000fffff984 */ /* 0x000fe20000000800 */
[----:B------:R-:W-:Y:S01]  /*72b0*/  @!PT LDS RZ, [RZ] ;  /* 0x00000000fffff984 */ /* 0x000fe20000000800 */
[----:B------:R1:W-:Y:S07]  /*72c0*/  MEMBAR.ALL.CTA ;  /* 0x0000000000007992 */ /* 0x0003ee0000008000 */
[----:B-1----:R-:W1:Y:S02]  /*72d0*/  FENCE.VIEW.ASYNC.S ;  /* 0x00000000000073c6 */ /* 0x002e640000000000 */
[----:B-1----:R-:W-:Y:S06]  /*72e0*/  BAR.SYNC.DEFER_BLOCKING 0x1, 0x80 ;  /* 0x0042000000007b1d */ /* 0x002fec0000010000 */
[----:B------:R-:W-:Y:S05]  /*72f0*/  @P0 BRA `(.L_x_114) ;  /* 0x0000000000280947 */ /* 0x000fea0003800000 */
[----:B------:R-:W1:Y:S01]  /*7300*/  LDCU.64 UR6, c[0x0][0x348] ;  /* 0x00006900ff0677ac */ /* 0x000e620008000a00 */
[----:B------:R-:W-:Y:S02]  /*7310*/  UIADD3 UR9, UPT, UPT, UR49, 0x20, URZ ;  /* 0x0000002031097890 */ /* 0x000fe4000fffe0ff */
[----:B------:R-:W-:Y:S01]  /*7320*/  UIADD3 UR8, UPT, UPT, UR44, 0x2400, URZ ;  /* 0x000024002c087890 */ /* 0x000fe2000fffe0ff */
[----:B------:R-:W-:Y:S01]  /*7330*/  UMOV UR10, UR50 ;  /* 0x00000032000a7c82 */ /* 0x000fe20008000000 */
[----:B------:R-:W-:Y:S01]  /*7340*/  UMOV UR11, UR36 ;  /* 0x00000024000b7c82 */ /* 0x000fe20008000000 */
[----:B-1----:R-:W-:Y:S04]  /*7350*/  UIADD3 UR4, UP0, UPT, UR6, 0x680, URZ ;  /* 0x0000068006047890 */ /* 0x002fe8000ff1e0ff */
[----:B------:R-:W-:Y:S09]  /*7360*/  UIADD3.X UR5, UPT, UPT, URZ, UR7, URZ, UP0, !UPT ;  /* 0x00000007ff057290 */ /* 0x000ff200087fe4ff */
[----:B------:R1:W-:Y:S01]  /*7370*/  UTMASTG.3D [UR8], [UR4] ;  /* 0x00000008040073b5 */ /* 0x0003e20008010000 */
[----:B------:R0:W-:Y:S01]  /*7380*/  UTMACMDFLUSH ;  /* 0x00000000000079b7 */ /* 0x0001e20000000000 */
[----:B-1----:R-:W-:Y:S04]  /*7390*/  DEPBAR.LE SB0, 0x1 ;  /* 0x000080400000791a */ /* 0x002fe80000000000 */
.L_x_114:
[----:B------:R-:W-:Y:S05]  /*73a0*/  BSYNC.RECONVERGENT B0 ;  /* 0x0000000000007941 */ /* 0x000fea0003800200 */
.L_x_113:
[----:B------:R-:W-:Y:S01]  /*73b0*/  BAR.SYNC.DEFER_BLOCKING 0x1, 0x80 ;  /* 0x0042000000007b1d */ /* 0x000fe20000010000 */
[----:B------:R-:W-:Y:S04]  /*73c0*/  UIADD3 UR4, UPT, UPT, UR46, 0x1, URZ ;  /* 0x000000012e047890 */ /* 0x000fe8000fffe0ff */
[----:B------:R-:W-:Y:S04]  /*73d0*/  UISETP.NE.AND UP0, UPT, UR4, 0x4, UPT ;  /* 0x000000040400788c */ /* 0x000fe8000bf05270 */
[----:B------:R-:W-:Y:S01]  /*73e0*/  USEL UR45, UR4, URZ, UP0 ;  /* 0x000000ff042d7287 */ /* 0x000fe20008000000 */
[----:B------:R1:W-:Y:S01]  /*73f0*/  @P6 SYNCS.ARRIVE.TRANS64.RED.A1T0 RZ, [R40+URZ], RZ ;  /* 0x000000ff28ff69a7 */ /* 0x0003e200081004ff */
[----:B------:R-:W-:Y:S01]  /*7400*/  BSSY B1, `(.L_x_115) ;  /* 0x0000018000017945 */ /* 0x000fe20003800000 */
[----:B------:R-:W3:Y:S02]  /*7410*/  @P6 SYNCS.PHASECHK.TRANS64.TRYWAIT P0, [R89+URZ+0x30], R90 ;  /* 0x0000305a590065a7 */ /* 0x000ee400080011ff */
[----:B---3--:R-:W-:Y:S01]  /*7420*/  @P6 SEL R85, RZ, 0x1, !P0 ;  /* 0x00000001ff556807 */ /* 0x008fe20004000000 */
[----:B-1----:R-:W-:Y:S06]  /*7430*/  @!P6 BRA `(.L_x_116) ;  /* 0x000000000050e947 */ /* 0x002fec0003800000 */
        /* <DEDUP_REMOVED lines=8> */
[----:B------:R-:W-:Y:S04]  /*74c0*/  SHF.L.U32 R4, R73, 0x1f, RZ ;  /* 0x0000001f49047819 */ /* 0x000fe800000006ff */
[----:B------:R-:W1:Y:S02]  /*74d0*/  SYNCS.PHASECHK.TRANS64.TRYWAIT P0, [R89+URZ+0x30], R4 ;  /* 0x00003004590075a7 */ /* 0x000e6400080011ff */
[----:B-1----:R-:W-:Y:S05]  /*74e0*/  @!P0 BRA `(.L_x_119) ;  /* 0x0000001c00ec8947 */ /* 0x002fea0003800000 */
.L_x_118:
[----:B------:R-:W-:Y:S05]  /*74f0*/  BSYNC B0 ;  /* 0x0000000000007941 */ /* 0x000fea0003800000 */
.L_x_117:
        /* <DEDUP_REMOVED lines=8> */
.L_x_116:
[----:B------:R-:W-:Y:S05]  /*7580*/  BSYNC B1 ;  /* 0x0000000000017941 */ /* 0x000fea0003800000 */
.L_x_115:
[----:B-1----:R-:W-:Y:S05]  /*7590*/  VIADD R3, R25, 0x40 ;  /* 0x0000004019037836 */ /* 0x002fea0000000000 */
[----:B------:R-:W-:Y:S04]  /*75a0*/  SHF.R.U32.HI R3, RZ, 0x15, R3 ;  /* 0x00000015ff037819 */ /* 0x000fe80000011603 */
[----:B------:R-:W-:Y:S11]  /*75b0*/  LOP3.LUT P0, RZ, R3, 0x3, R64, 0x48, !PT ;  /* 0x0000000303ff7812 */ /* 0x000ff60007804840 */
[----:B------:R-:W-:Y:S02]  /*75c0*/  @!UPT UIADD3 URZ, UPT, UPT, URZ, URZ, URZ ;  /* 0x000000fffffff290 */ /* 0x000fe4000fffe0ff */
[----:B------:R-:W-:Y:S05]  /*75d0*/  @!P0 BRA `(.L_x_120) ;  /* 0x0000000000408947 */ /* 0x000fea0003800000 */
[----:B------:R-:W1:Y:S01]  /*75e0*/  LDCU.64 UR8, c[0x4][0x70] ;  /* 0x01000e00ff0877ac */ /* 0x000e620008000a00 */
[----:B------:R-:W-:Y:S01]  /*75f0*/  MOV R3, 0x0 ;  /* 0x0000000000037802 */ /* 0x000fe20000000f00 */
[----:B------:R-:W-:Y:S02]  /*7600*/  HFMA2 R12, -RZ, RZ, 0, 5.9604644775390625e-08 ;  /* 0x00000001ff0c7431 */ /* 0x000fe400000001ff */
[----:B------:R-:W-:Y:S02]  /*7610*/  IMAD.MOV.U32 R8, RZ, RZ, 0x192 ;  /* 0x00000192ff087424 */ /* 0x000fe400078e00ff */
[----:B------:R-:W-:Y:S01]  /*7620*/  IMAD.MOV.U32 R13, RZ, RZ, RZ ;  /* 0x000000ffff0d7224 */ /* 0x000fe200078e00ff */
[----:B------:R-:W5:Y:S01]  /*7630*/  LDCU.64 UR6, c[0x4][0x78] ;  /* 0x01000f00ff0677ac */ /* 0x000f620008000a00 */
[----:B------:R-:W2:Y:S01]  /*7640*/  LDC.64 R2, c[0x4][R3] ;  /* 0x0100000003027b82 */ /* 0x000ea20000000a00 */
[----:B------:R-:W3:Y:S01]  /*7650*/  LDCU.64 UR4, c[0x4][0x10] ;  /* 0x01000200ff0477ac */ /* 0x000ee20008000a00 */
[----:B-1----:R-:W-:Y:S01]  /*7660*/  MOV R5, UR9 ;  /* 0x0000000900057c02 */ /* 0x002fe20008000f00 */
[----:B------:R-:W-:Y:S01]  /*7670*/  IMAD.U32 R4, RZ, RZ, UR8 ;  /* 0x00000008ff047e24 */ /* 0x000fe2000f8e00ff */
[----:B-----5:R-:W-:Y:S01]  /*7680*/  MOV R7, UR7 ;  /* 0x0000000700077c02 */ /* 0x020fe20008000f00 */
[----:B------:R-:W-:Y:S01]  /*7690*/  IMAD.U32 R6, RZ, RZ, UR6 ;  /* 0x00000006ff067e24 */ /* 0x000fe2000f8e00ff */
[----:B---3--:R-:W-:Y:S01]  /*76a0*/  MOV R11, UR5 ;  /* 0x00000005000b7c02 */ /* 0x008fe20008000f00 */
[----:B------:R-:W-:Y:S02]  /*76b0*/  IMAD.U32 R10, RZ, RZ, UR4 ;  /* 0x00000004ff0a7e24 */ /* 0x000fe4000f8e00ff */
[----:B------:R-:W-:Y:S07]  /*76c0*/  LEPC R20, `(.L_x_120) ;  /* 0x000000001014794e */ /* 0x000fee0000000000 */
[----:B--2-4-:R-:W-:Y:S05]  /*76d0*/  CALL.ABS.NOINC R2 ;  /* 0x0000000002007343 */ /* 0x014fea0003c00000 */
.L_x_120:
[----:B---3--:R-:W-:Y:S01]  /*76e0*/  LOP3.LUT R20, R56, 0xffffe000, RZ, 0xc0, !PT ;  /* 0xffffe00038147812 */ /* 0x008fe200078ec0ff */
[----:B------:R-:W-:Y:S05]  /*76f0*/  WARPSYNC.ALL ;  /* 0x0000000000007948 */ /* 0x000fea0003800000 */
[----:B------:R-:W-:Y:S01]  /*7700*/  R2UR UR4, R25 ;  /* 0x00000000190472ca */ /* 0x000fe200000e0000 */
[----:B------:R-:W-:Y:S01]  /*7710*/  IMAD.U32 R89, RZ, RZ, UR45 ;  /* 0x0000002dff597e24 */ /* 0x000fe2000f8e00ff */
[----:B------:R-:W-:Y:S01]  /*7720*/  LOP3.LUT R21, R57, 0xffffe000, RZ, 0xc0, !PT ;  /* 0xffffe00039157812 */ /* 0x000fe200078ec0ff */
[----:B------:R-:W-:Y:S01]  /*7730*/  BSSY.RECONVERGENT B0, `(.L_x_121) ;  /* 0x000005d000007945 */ /* 0x000fe20003800200 */
[----:B------:R-:W-:Y:S02]  /*7740*/  LOP3.LUT R41, R58, 0xffffe000, RZ, 0xc0, !PT ;  /* 0xffffe0003a297812 */ /* 0x000fe400078ec0ff */
[----:B----4-:R-:W-:Y:S02]  /*7750*/  LOP3.LUT R26, R54, 0xffffe000, RZ, 0xc0, !PT ;  /* 0xffffe000361a7812 */ /* 0x010fe400078ec0ff */
[----:B------:R-:W-:Y:S02]  /*7760*/  LOP3.LUT R40, R50, 0xffffe000, RZ, 0xc0, !PT ;  /* 0xffffe00032287812 */ /* 0x000fe400078ec0ff */
[----:B------:R-:W-:Y:S02]  /*7770*/  ISETP.NE.AND P6, PT, R77, RZ, PT ;  /* 0x000000ff4d00720c */ /* 0x000fe40003fc5270 */
[----:B------:R-:W-:Y:S01]  /*7780*/  ISETP.NE.AND P0, PT, R76, RZ, PT ;  /* 0x000000ff4c00720c */ /* 0x000fe20003f05270 */
[----:B------:R-:W1:Y:S01]  /*7790*/  LDTM.16dp128bit.x8 R4, tmem[UR4+0x40] ;  /* 0x00004004000479ee */ /* 0x000e620008180000 */
[----:B------:R-:W-:Y:S09]  /*77a0*/  LEA R92, R83, UR44, 0x3 ;  /* 0x0000002c535c7c11 */ /* 0x000ff2000f8e18ff */
[----:B------:R-:W-:Y:S05]  /*77b0*/  @P6 LEA R89, R89, UR44, 0x3 ;  /* 0x0000002c59596c11 */ /* 0x000fea000f8e18ff */
[----:B------:R-:W-:Y:S01]  /*77c0*/  @P6 VIADD R90, R89, 0x50 ;  /* 0x00000050595a6836 */ /* 0x000fe20000000000 */
[----:B------:R-:W-:Y:S04]  /*77d0*/  @P6 SHF.L.U32 R89, R73, 0x1f, RZ ;  /* 0x0000001f49596819 */ /* 0x000fe800000006ff */
[----:B------:R-:W-:Y:S01]  /*77e0*/  @P6 PRMT R90, R87, 0x654, R90 ;  /* 0x00000654575a6816 */ /* 0x000fe2000000005a */
[C---:B-1----:R-:W-:Y:S01]  /*77f0*/  FMUL R0, R24.reuse, R4 ;  /* 0x0000000418007220 */ /* 0x042fe20000400000 */
[C---:B------:R-:W-:Y:S01]  /*7800*/  FMUL R2, R24.reuse, R5 ;  /* 0x0000000518027220 */ /* 0x040fe20000400000 */
[C---:B------:R-:W-:Y:S01]  /*7810*/  FMUL R3, R24.reuse, R10 ;  /* 0x0000000a18037220 */ /* 0x040fe20000400000 */
[----:B------:R-:W-:Y:S01]  /*7820*/  FMUL R4, R24, R11 ;  /* 0x0000000b18047220 */ /* 0x000fe20000400000 */
[C---:B--2---:R-:W-:Y:S01]  /*7830*/  FFMA R28, R27.reuse, R20, R0 ;  /* 0x000000141b1c7223 */ /* 0x044fe20000000000 */
[----:B------:R-:W-:Y:S01]  /*7840*/  LOP3.LUT R20, R52, 0xffffe000, RZ, 0xc0, !PT ;  /* 0xffffe00034147812 */ /* 0x000fe200078ec0ff */
        /* <DEDUP_REMOVED lines=14> */
[----:B------:R-:W-:Y:S01]  /*7930*/  FFMA R32, R27, R20, R0 ;  /* 0x000000141b207223 */ /* 0x000fe20000000000 */
        /* <DEDUP_REMOVED lines=12> */
[C---:B------:R-:W-:Y:S01]  /*7a00*/  FFMA R35, R27.reuse, R20, R4 ;  /* 0x000000141b237223 */ /* 0x040fe20000000004 */
[----:B------:R-:W-:Y:S01]  /*7a10*/  LOP3.LUT R20, R44, 0xffffe000, RZ, 0xc0, !PT ;  /* 0xffffe0002c147812 */ /* 0x000fe200078ec0ff */
[C---:B------:R-:W-:Y:S01]  /*7a20*/  FMUL R8, R24.reuse, R15 ;  /* 0x0000000f18087220 */ /* 0x040fe20000400000 */
[C---:B------:R-:W-:Y:S01]  /*7a30*/  FFMA R36, R27.reuse, R26, R5 ;  /* 0x0000001a1b247223 */ /* 0x040fe20000000005 */
[C---:B------:R-:W-:Y:S01]  /*7a40*/  FFMA R37, R27.reuse, R21, R6 ;  /* 0x000000151b257223 */ /* 0x040fe20000000006 */
[----:B------:R-:W-:Y:S01]  /*7a50*/  FFMA R38, R27, R40, R7 ;  /* 0x000000281b267223 */ /* 0x000fe20000000007 */
[C---:B------:R-:W-:Y:S01]  /*7a60*/  FMUL R9, R24.reuse, R16 ;  /* 0x0000001018097220 */ /* 0x040fe20000400000 */
[----:B------:R-:W-:Y:S01]  /*7a70*/  LOP3.LUT R21, R45, 0xffffe000, RZ, 0xc0, !PT ;  /* 0xffffe0002d157812 */ /* 0x000fe200078ec0ff */
[----:B------:R-:W-:Y:S01]  /*7a80*/  FFMA R39, R27, R41, R8 ;  /* 0x000000291b277223 */ /* 0x000fe20000000008 */
[----:B------:R-:W-:Y:S01]  /*7a90*/  FMUL R10, R24, R17 ;  /* 0x00000011180a7220 */ /* 0x000fe20000400000 */
[----:B------:R-:W-:Y:S01]  /*7aa0*/  LOP3.LUT R26, R46, 0xffffe000, RZ, 0xc0, !PT ;  /* 0xffffe0002e1a7812 */ /* 0x000fe200078ec0ff */
        /* <DEDUP_REMOVED lines=37> */
.L_x_122:
[----:B------:R-:W-:Y:S05]  /*7d00*/  BSYNC.RECONVERGENT B0 ;  /* 0x0000000000007941 */ /* 0x000fea0003800200 */
.L_x_121:
        /* <DEDUP_REMOVED lines=20> */
.L_x_126:
[----:B------:R-:W-:Y:S05]  /*7e50*/  BSYNC B0 ;  /* 0x0000000000007941 */ /* 0x000fea0003800000 */
.L_x_125:
[----:B------:R-:W-:Y:S11]  /*7e60*/  ISETP.NE.AND P0, PT, R86, RZ, PT ;  /* 0x000000ff5600720c */ /* 0x000ff60003f05270 */
[----:B------:R-:W-:Y:S02]  /*7e70*/  @!UPT UIADD3 URZ, UPT, UPT, URZ, URZ, URZ ;  /* 0x000000fffffff290 */ /* 0x000fe4000fffe0ff */
[----:B------:R-:W-:Y:S01]  /*7e80*/  @P0 IADD3 R2, PT, PT, R74, R5, RZ ;  /* 0x000000054a020210 */ /* 0x000fe20007ffe0ff */
[----:B------:R-:W-:Y:S05]  /*7e90*/  @P0 WARPSYNC.ALL ;  /* 0x0000000000000948 */ /* 0x000fea0003800000 */
[----:B------:R3:W4:Y:S04]  /*7ea0*/  @P0 LDSM.16.M88.4 R56, [R83+UR44+0x400] ;  /* 0x0004002c5338083b */ /* 0x0007280008000200 */
[----:B------:R3:W1:Y:S04]  /*7eb0*/  @P0 LDSM.16.M88.4 R52, [R0+0x400] ;  /* 0x000400000034083b */ /* 0x0006680000000200 */
[----:B------:R3:W1:Y:S04]  /*7ec0*/  @P0 LDSM.16.M88.4 R48, [R5+0x400] ;  /* 0x000400000530083b */ /* 0x0006680000000200 */
[----:B------:R3:W1:Y:S02]  /*7ed0*/  @P0 LDSM.16.M88.4 R44, [R2+0x400] ;  /* 0x00040000022c083b */ /* 0x0006640000000200 */
.L_x_124:
[----:B------:R-:W-:Y:S05]  /*7ee0*/  BSYNC B1 ;  /* 0x0000000000017941 */ /* 0x000fea0003800000 */
.L_x_123:
        /* <DEDUP_REMOVED lines=11> */
[----:B---3--:R-:W3:Y:S01]  /*7fa0*/  LDC.64 R2, c[0x4][R3] ;  /* 0x0100000003027b82 */ /* 0x008ee20000000a00 */
[----:B------:R-:W2:Y:S01]  /*7fb0*/  LDCU.64 UR4, c[0x4][0x10] ;  /* 0x01000200ff0477ac */ /* 0x000ea20008000a00 */
[----:B-1----:R-:W-:Y:S01]  /*7fc0*/  MOV R5, UR9 ;  /* 0x0000000900057c02 */ /* 0x002fe20008000f00 */
[----:B------:R-:W-:Y:S01]  /*7fd0*/  IMAD.U32 R4, RZ, RZ, UR8 ;  /* 0x00000008ff047e24 */ /* 0x000fe2000f8e00ff */
[----:B-----5:R-:W-:Y:S01]  /*7fe0*/  MOV R7, UR7 ;  /* 0x0000000700077c02 */ /* 0x020fe20008000f00 */
[----:B------:R-:W-:Y:S01]  /*7ff0*/  IMAD.U32 R6, RZ, RZ, UR6 ;  /* 0x00000006ff067e24 */ /* 0x000fe2000f8e00ff */
[----:B--2---:R-:W-:Y:S01]  /*8000*/  MOV R11, UR5 ;  /* 0x00000005000b7c02 */ /* 0x004fe20008000f00 */
[----:B------:R-:W-:Y:S02]  /*8010*/  IMAD.U32 R10, RZ, RZ, UR4 ;  /* 0x00000004ff0a7e24 */ /* 0x000fe4000f8e00ff */
[----:B------:R-:W-:Y:S07]  /*8020*/  LEPC R20, `(.L_x_128) ;  /* 0x000000001014794e */ /* 0x000fee0000000000 */
[----:B---34-:R-:W-:Y:S05]  /*8030*/  CALL.ABS.NOINC R2 ;  /* 0x0000000002007343 */ /* 0x018fea0003c00000 */
.L_x_128:
[----:B------:R-:W-:Y:S01]  /*8040*/  ISETP.NE.AND P0, PT, R76, RZ, PT ;  /* 0x000000ff4c00720c */ /* 0x000fe20003f05270 */
[----:B------:R-:W-:Y:S05]  /*8050*/  WARPSYNC.ALL ;  /* 0x0000000000007948 */ /* 0x000fea0003800000 */
[----:B------:R-:W-:Y:S01]  /*8060*/  R2UR UR4, R25 ;  /* 0x00000000190472ca */ /* 0x000fe200000e0000 */
[----:B------:R-:W1:Y:S01]  /*8070*/  S2UR UR5, SR_CgaCtaId ;  /* 0x00000000000579c3 */ /* 0x000e620000008800 */
[----:B---34-:R-:W-:Y:S01]  /*8080*/  LOP3.LUT R0, R56, 0xffffe000, RZ, 0xc0, !PT ;  /* 0xffffe00038007812 */ /* 0x018fe200078ec0ff */
[----:B------:R-:W-:Y:S01]  /*8090*/  BSSY.RECONVERGENT B0, `(.L_x_129) ;  /* 0x000005c000007945 */ /* 0x000fe20003800200 */
[----:B------:R-:W-:Y:S02]  /*80a0*/  LOP3.LUT R2, R57, 0xffffe000, RZ, 0xc0, !PT ;  /* 0xffffe00039027812 */ /* 0x000fe400078ec0ff */
[----:B------:R-:W-:Y:S02]  /*80b0*/  LOP3.LUT R3, R58, 0xffffe000, RZ, 0xc0, !PT ;  /* 0xffffe0003a037812 */ /* 0x000fe400078ec0ff */
[----:B------:R-:W-:Y:S02]  /*80c0*/  LOP3.LUT R20, R59, 0xffffe000, RZ, 0xc0, !PT ;  /* 0xffffe0003b147812 */ /* 0x000fe400078ec0ff */
[----:B------:R-:W-:Y:S02]  /*80d0*/  LOP3.LUT R21, R52, 0xffffe000, RZ, 0xc0, !PT ;  /* 0xffffe00034157812 */ /* 0x000fe400078ec0ff */
[----:B------:R-:W-:Y:S01]  /*80e0*/  LOP3.LUT R26, R53, 0xffffe000, RZ, 0xc0, !PT ;  /* 0xffffe000351a7812 */ /* 0x000fe200078ec0ff */
[----:B------:R-:W3:Y:S01]  /*80f0*/  LDTM.16dp128bit.x8 R4, tmem[UR4+0x60] ;  /* 0x00006004000479ee */ /* 0x000ee20008180000 */
[----:B------:R-:W-:Y:S01]  /*8100*/  R2UR UR4, R80 ;  /* 0x00000000500472ca */ /* 0x000fe200000e0000 */
[----:B------:R-:W-:Y:S01]  /*8110*/  NOP ;  /* 0x0000000000007918 */ /* 0x000fe20000000000 */
[----:B--2---:R-:W-:Y:S02]  /*8120*/  LOP3.LUT R29, R54, 0xffffe000, RZ, 0xc0, !PT ;  /* 0xffffe000361d7812 */ /* 0x004fe400078ec0ff */
[----:B------:R-:W-:Y:S02]  /*8130*/  LOP3.LUT R28, R55, 0xffffe000, RZ, 0xc0, !PT ;  /* 0xffffe000371c7812 */ /* 0x000fe400078ec0ff */
[----:B------:R-:W-:Y:S02]  /*8140*/  LOP3.LUT R31, R48, 0xffffe000, RZ, 0xc0, !PT ;  /* 0xffffe000301f7812 */ /* 0x000fe400078ec0ff */
[----:B------:R-:W-:Y:S02]  /*8150*/  LOP3.LUT R30, R49, 0xffffe000, RZ, 0xc0, !PT ;  /* 0xffffe000311e7812 */ /* 0x000fe400078ec0ff */
[----:B------:R-:W-:Y:S02]  /*8160*/  LOP3.LUT R33, R50, 0xffffe000, RZ, 0xc0, !PT ;  /* 0xffffe00032217812 */ /* 0x000fe400078ec0ff */
[----:B------:R-:W-:Y:S01]  /*8170*/  LOP3.LUT R32, R51, 0xffffe000, RZ, 0xc0, !PT ;  /* 0xffffe00033207812 */ /* 0x000fe200078ec0ff */
[----:B------:R-:W-:Y:S01]  /*8180*/  UIADD3 UR4, UPT, UPT, UR4, 0xc0, URZ ;  /* 0x000000c004047890 */ /* 0x000fe2000fffe0ff */
[----:B------:R-:W-:Y:S02]  /*8190*/  LOP3.LUT R35, R44, 0xffffe000, RZ, 0xc0, !PT ;  /* 0xffffe0002c237812 */ /* 0x000fe400078ec0ff */
[----:B------:R-:W-:Y:S02]  /*81a0*/  LOP3.LUT R34, R45, 0xffffe000, RZ, 0xc0, !PT ;  /* 0xffffe0002d227812 */ /* 0x000fe400078ec0ff */
[----:B------:R-:W-:Y:S02]  /*81b0*/  LOP3.LUT R37, R46, 0xffffe000, RZ, 0xc0, !PT ;  /* 0xffffe0002e257812 */ /* 0x000fe400078ec0ff */
[----:B------:R-:W-:Y:S01]  /*81c0*/  LOP3.LUT R36, R47, 0xffffe000, RZ, 0xc0, !PT ;  /* 0xffffe0002f247812 */ /* 0x000fe200078ec0ff */
[C---:B---3--:R-:W-:Y:S01]  /*81d0*/  FMUL R4, R24.reuse, R4 ;  /* 0x0000000418047220 */ /* 0x048fe20000400000 */
[C---:B------:R-:W-:Y:S01]  /*81e0*/  FMUL R5, R24.reuse, R5 ;  /* 0x0000000518057220 */ /* 0x040fe20000400000 */
[C---:B------:R-:W-:Y:S01]  /*81f0*/  FMUL R6, R24.reuse, R6 ;  /* 0x0000000618067220 */ /* 0x040fe20000400000 */
[C---:B------:R-:W-:Y:S01]  /*8200*/  FMUL R7, R24.reuse, R7 ;  /* 0x0000000718077220 */ /* 0x040fe20000400000 */
[C---:B------:R-:W-:Y:S01]  /*8210*/  FFMA R4, R27.reuse, R0, R4 ;  /* 0x000000001b047223 */ /* 0x040fe20000000004 */
[C---:B------:R-:W-:Y:S01]  /*8220*/  FMUL R8, R24.reuse, R8 ;  /* 0x0000000818087220 */ /* 0x040fe20000400000 */
[C---:B------:R-:W-:Y:S01]  /*8230*/  FFMA R5, R27.reuse, R2, R5 ;  /* 0x000000021b057223 */ /* 0x040fe20000000005 */
[C---:B------:R-:W-:Y:S01]  /*8240*/  FMUL R9, R24.reuse, R9 ;  /* 0x0000000918097220 */ /* 0x040fe20000400000 */
[C---:B------:R-:W-:Y:S01]  /*8250*/  FFMA R6, R27.reuse, R3, R6 ;  /* 0x000000031b067223 */ /* 0x040fe20000000006 */
[----:B------:R-:W-:Y:S01]  /*8260*/  F2FP.TF32.F32.PACK_B R4, R4 ;  /* 0x00000004ff04723e */ /* 0x000fe200024050ff */
[C---:B------:R-:W-:Y:S01]  /*8270*/  FMUL R10, R24.reuse, R10 ;  /* 0x0000000a180a7220 */ /* 0x040fe20000400000 */
[----:B------:R-:W-:Y:S01]  /*8280*/  F2FP.TF32.F32.PACK_B R5, R5 ;  /* 0x00000005ff05723e */ /* 0x000fe200024050ff */
[C---:B------:R-:W-:Y:S01]  /*8290*/  FFMA R7, R27.reuse, R20, R7 ;  /* 0x000000141b077223 */ /* 0x040fe20000000007 */
[C---:B------:R-:W-:Y:S01]  /*82a0*/  FMUL R11, R24.reuse, R11 ;  /* 0x0000000b180b7220 */ /* 0x040fe20000400000 */
[----:B-1----:R-:W-:Y:S01]  /*82b0*/  UPRMT UR4, UR5, 0x654, UR4 ;  /* 0x0000065405047896 */ /* 0x002fe20008000004 */
[C---:B------:R-:W-:Y:S01]  /*82c0*/  FFMA R8, R27.reuse, R21, R8 ;  /* 0x000000151b087223 */ /* 0x040fe20000000008 */
[C---:B------:R-:W-:Y:S01]  /*82d0*/  FMUL R12, R24.reuse, R12 ;  /* 0x0000000c180c7220 */ /* 0x040fe20000400000 */
[C---:B------:R-:W-:Y:S01]  /*82e0*/  FFMA R9, R27.reuse, R26, R9 ;  /* 0x0000001a1b097223 */ /* 0x040fe20000000009 */
[C---:B------:R-:W-:Y:S01]  /*82f0*/  FMUL R13, R24.reuse, R13 ;  /* 0x0000000d180d7220 */ /* 0x040fe20000400000 */
[C---:B------:R-:W-:Y:S01]  /*8300*/  FFMA R10, R27.reuse, R29, R10 ;  /* 0x0000001d1b0a7223 */ /* 0x040fe2000000000a */
[C---:B------:R-:W-:Y:S01]  /*8310*/  FMUL R14, R24.reuse, R14 ;  /* 0x0000000e180e7220 */ /* 0x040fe20000400000 */
[C---:B------:R-:W-:Y:S01]  /*8320*/  FFMA R11, R27.reuse, R28, R11 ;  /* 0x0000001c1b0b7223 */ /* 0x040fe2000000000b */
[C---:B------:R-:W-:Y:S01]  /*8330*/  FMUL R15, R24.reuse, R15 ;  /* 0x0000000f180f7220 */ /* 0x040fe20000400000 */
[----:B------:R-:W-:Y:S01]  /*8340*/  F2FP.TF32.F32.PACK_B R6, R6 ;  /* 0x00000006ff06723e */ /* 0x000fe200024050ff */
[C---:B------:R-:W-:Y:S01]  /*8350*/  FFMA R12, R27.reuse, R31, R12 ;  /* 0x0000001f1b0c7223 */ /* 0x040fe2000000000c */
[----:B------:R-:W-:Y:S01]  /*8360*/  F2FP.TF32.F32.PACK_B R7, R7 ;  /* 0x00000007ff07723e */ /* 0x000fe200024050ff */
[C---:B------:R-:W-:Y:S01]  /*8370*/  FMUL R16, R24.reuse, R16 ;  /* 0x0000001018107220 */ /* 0x040fe20000400000 */
[C---:B------:R-:W-:Y:S01]  /*8380*/  FFMA R13, R27.reuse, R30, R13 ;  /* 0x0000001e1b0d7223 */ /* 0x040fe2000000000d */
[C---:B------:R-:W-:Y:S01]  /*8390*/  FMUL R17, R24.reuse, R17 ;  /* 0x0000001118117220 */ /* 0x040fe20000400000 */
[C---:B------:R-:W-:Y:S01]  /*83a0*/  FFMA R14, R27.reuse, R33, R14 ;  /* 0x000000211b0e7223 */ /* 0x040fe2000000000e */
[C---:B------:R-:W-:Y:S01]  /*83b0*/  FMUL R18, R24.reuse, R18 ;  /* 0x0000001218127220 */ /* 0x040fe20000400000 */
[C---:B------:R-:W-:Y:S01]  /*83c0*/  FFMA R15, R27.reuse, R32, R15 ;  /* 0x000000201b0f7223 */ /* 0x040fe2000000000f */
[----:B------:R-:W-:Y:S01]  /*83d0*/  FMUL R19, R24, R19 ;  /* 0x0000001318137220 */ /* 0x000fe20000400000 */
[----:B------:R-:W-:Y:S01]  /*83e0*/  F2FP.TF32.F32.PACK_B R8, R8 ;  /* 0x00000008ff08723e */ /* 0x000fe200024050ff */
[C---:B------:R-:W-:Y:S01]  /*83f0*/  FFMA R16, R27.reuse, R35, R16 ;  /* 0x000000231b107223 */ /* 0x040fe20000000010 */
[----:B------:R-:W-:Y:S01]  /*8400*/  F2FP.TF32.F32.PACK_B R9, R9 ;  /* 0x00000009ff09723e */ /* 0x000fe200024050ff */
[----:B------:R-:W-:Y:S01]  /*8410*/  SYNCS.ARRIVE.TRANS64.RED.A1T0 RZ, [UR4], RZ ;  /* 0x000000ffffff79a7 */ /* 0x000fe20008100404 */
[----:B------:R1:W-:Y:S01]  /*8420*/  STSM.16.M88.4 [R79+0x6400], R4 ;  /* 0x006400044f007844 */ /* 0x0003e20000000200 */
[----:B------:R-:W-:Y:S01]  /*8430*/  F2FP.TF32.F32.PACK_B R10, R10 ;  /* 0x0000000aff0a723e */ /* 0x000fe200024050ff */
[C---:B------:R-:W-:Y:S01]  /*8440*/  FFMA R17, R27.reuse, R34, R17 ;  /* 0x000000221b117223 */ /* 0x040fe20000000011 */
[----:B------:R-:W-:Y:S01]  /*8450*/  F2FP.TF32.F32.PACK_B R11, R11 ;  /* 0x0000000bff0b723e */ /* 0x000fe200024050ff */
[C---:B------:R-:W-:Y:S01]  /*8460*/  FFMA R18, R27.reuse, R37, R18 ;  /* 0x000000251b127223 */ /* 0x040fe20000000012 */
[----:B------:R-:W-:Y:S01]  /*8470*/  FFMA R19, R27, R36, R19 ;  /* 0x000000241b137223 */ /* 0x000fe20000000013 */
[----:B------:R-:W-:Y:S02]  /*8480*/  F2FP.TF32.F32.PACK_B R12, R12 ;  /* 0x0000000cff0c723e */ /* 0x000fe400024050ff */
[----:B------:R1:W-:Y:S01]  /*8490*/  STSM.16.M88.4 [R78+0x6400], R8 ;  /* 0x006400084e007844 */ /* 0x0003e20000000200 */
[----:B------:R-:W-:Y:S02]  /*84a0*/  F2FP.TF32.F32.PACK_B R13, R13 ;  /* 0x0000000dff0d723e */ /* 0x000fe400024050ff */
[----:B------:R-:W-:Y:S02]  /*84b0*/  F2FP.TF32.F32.PACK_B R14, R14 ;  /* 0x0000000eff0e723e */ /* 0x000fe400024050ff */
        /* <DEDUP_REMOVED lines=16> */
[----:B------:R-:W-:Y:S02]  /*85c0*/  UIADD3 UR9, UPT, UPT, UR49, 0x60, URZ ;  /* 0x0000006031097890 */ /* 0x000fe4000fffe0ff */
[----:B------:R-:W-:Y:S01]  /*85d0*/  UIADD3 UR8, UPT, UPT, UR44, 0x6400, URZ ;  /* 0x000064002c087890 */ /* 0x000fe2000fffe0ff */
[----:B------:R-:W-:Y:S01]  /*85e0*/  UMOV UR10, UR50 ;  /* 0x00000032000a7c82 */ /* 0x000fe20008000000 */
[----:B------:R-:W-:Y:S01]  /*85f0*/  UMOV UR11, UR36 ;  /* 0x00000024000b7c82 */ /* 0x000fe20008000000 */
[----:B--2---:R-:W-:Y:S04]  /*8600*/  UIADD3 UR4, UP0, UPT, UR6, 0x680, URZ ;  /* 0x0000068006047890 */ /* 0x004fe8000ff1e0ff */
[----:B------:R-:W-:Y:S09]  /*8610*/  UIADD3.X UR5, UPT, UPT, URZ, UR7, URZ, UP0, !UPT ;  /* 0x00000007ff057290 */ /* 0x000ff200087fe4ff */
[----:B------:R2:W-:Y:S01]  /*8620*/  UTMASTG.3D [UR8], [UR4] ;  /* 0x00000008040073b5 */ /* 0x0005e20008010000 */
[----:B------:R0:W-:Y:S01]  /*8630*/  UTMACMDFLUSH ;  /* 0x00000000000079b7 */ /* 0x0001e20000000000 */
[----:B--2---:R-:W-:Y:S04]  /*8640*/  DEPBAR.LE SB0, 0x1 ;  /* 0x000080400000791a */ /* 0x004fe80000000000 */
.L_x_130:
[----:B------:R-:W-:Y:S05]  /*8650*/  BSYNC.RECONVERGENT B0 ;  /* 0x0000000000007941 */ /* 0x000fea0003800200 */
.L_x_129:
[----:B------:R-:W-:Y:S01]  /*8660*/  BAR.SYNC.DEFER_BLOCKING 0x1, 0x80 ;  /* 0x0042000000007b1d */ /* 0x000fe20000010000 */
[----:B------:R-:W-:Y:S01]  /*8670*/  UISETP.NE.AND UP0, UPT, UR47, -0x4, UPT ;  /* 0xfffffffc2f00788c */ /* 0x000fe2000bf05270 */
[----:B------:R-:W-:Y:S08]  /*8680*/  IADD3 R0, PT, PT, R22, 0x1, RZ ;  /* 0x0000000116007810 */ /* 0x000ff00007ffe0ff */
[----:B------:R-:W-:Y:S05]  /*8690*/  BRA.U !UP0, `(.L_x_131) ;  /* 0x0000000108247547 */ /* 0x000fea000b800000 */
[----:B------:R-:W-:Y:S01]  /*86a0*/  ISETP.NE.AND P0, PT, R77, RZ, PT ;  /* 0x000000ff4d00720c */ /* 0x000fe20003f05270 */
[----:B------:R-:W-:Y:S01]  /*86b0*/  IMAD.U32 R2, RZ, RZ, UR46 ;  /* 0x0000002eff027e24 */ /* 0x000fe2000f8e00ff */
[----:B------:R-:W-:Y:S04]  /*86c0*/  UIADD3 UR4, UPT, UPT, UR46, 0x1, URZ ;  /* 0x000000012e047890 */ /* 0x000fe8000fffe0ff */
[----:B------:R-:W-:Y:S04]  /*86d0*/  UISETP.NE.AND UP0, UPT, UR4, 0x4, UPT ;  /* 0x000000040400788c */ /* 0x000fe8000bf05270 */
[----:B------:R-:W-:Y:S03]  /*86e0*/  USEL UR46, UR4, URZ, UP0 ;  /* 0x000000ff042e7287 */ /* 0x000fe60008000000 */
[----:B------:R-:W-:Y:S05]  /*86f0*/  @P0 LEA R2, R2, UR44, 0x3 ;  /* 0x0000002c02020c11 */ /* 0x000fea000f8e18ff */
[----:B------:R-:W-:Y:S05]  /*8700*/  @P0 VIADD R2, R2, 0x50 ;  /* 0x0000005002020836 */ /* 0x000fea0000000000 */
[----:B------:R-:W-:Y:S04]  /*8710*/  @P0 PRMT R2, R87, 0x654, R2 ;  /* 0x0000065457020816 */ /* 0x000fe80000000002 */
[----:B------:R2:W-:Y:S03]  /*8720*/  @P0 SYNCS.ARRIVE.TRANS64.RED.A1T0 RZ, [R2+URZ], RZ ;  /* 0x000000ff02ff09a7 */ /* 0x0005e600081004ff */
.L_x_131:
[----:B------:R-:W-:Y:S01]  /*8730*/  R2UR UR5, R65 ;  /* 0x00000000410572ca */ /* 0x000fe200000e0000 */
[----:B------:R-:W-:Y:S01]  /*8740*/  UISETP.NE.AND UP0, UPT, UR61, URZ, UPT ;  /* 0x000000ff3d00728c */ /* 0x000fe2000bf05270 */
[----:B------:R-:W-:Y:S01]  /*8750*/  R2UR UR4, R66 ;  /* 0x00000000420472ca */ /* 0x000fe200000e0000 */
[----:B------:R-:W-:Y:S01]  /*8760*/  UIADD3 UR47, UPT, UPT, UR47, 0x4, URZ ;  /* 0x000000042f2f7890 */ /* 0x000fe2000fffe0ff */
[----:B------:R-:W-:Y:S01]  /*8770*/  ISETP.NE.AND P0, PT, R70, 0x2, PT ;  /* 0x000000024600780c */ /* 0x000fe20003f05270 */
[----:B------:R-:W-:Y:S01]  /*8780*/  UMOV UR36, UR60 ;  /* 0x0000003c00247c82 */ /* 0x000fe20008000000 */
[----:B------:R-:W-:Y:S02]  /*8790*/  ISETP.NE.AND P1, PT, R0, 0x4, PT ;  /* 0x000000040000780c */ /* 0x000fe40003f25270 */
[----:B--2---:R-:W-:Y:S02]  /*87a0*/  SEL R2, RZ, 0x1, P0 ;  /* 0x00000001ff027807 */ /* 0x004fe40000000000 */
[----:B------:R-:W-:Y:S02]  /*87b0*/  SEL R3, RZ, 0x1, P1 ;  /* 0x00000001ff037807 */ /* 0x000fe40000800000 */
[----:B------:R-:W-:Y:S01]  /*87c0*/  LOP3.LUT R71, R71, R2, RZ, 0x3c, !PT ;  /* 0x0000000247477212 */ /* 0x000fe200078e3cff */
[----:B------:R-:W-:Y:S01]  /*87d0*/  UIADD3 UR31, UPT, UPT, UR37, UR5, URZ ;  /* 0x00000005251f7290 */ /* 0x000fe2000fffe0ff */
[----:B------:R-:W-:Y:S01]  /*87e0*/  LOP3.LUT R72, R72, R3, RZ, 0x3c, !PT ;  /* 0x0000000348487212 */ /* 0x000fe200078e3cff */
[----:B------:R-:W-:Y:S01]  /*87f0*/  UIADD3 UR30, UPT, UPT, UR38, UR4, URZ ;  /* 0x00000004261e7290 */ /* 0x000fe2000fffe0ff */
[----:B------:R-:W-:Y:S02]  /*8800*/  SEL R70, R70, RZ, P0 ;  /* 0x000000ff46467207 */ /* 0x000fe40000000000 */
[----:B------:R-:W-:Y:S01]  /*8810*/  SEL R22, R0, RZ, P1 ;  /* 0x000000ff00167207 */ /* 0x000fe20000800000 */
[----:B------:R-:W-:Y:S08]  /*8820*/  BRA.U UP0, `(.L_x_132) ;  /* 0xffffffc9009c7547 */ /* 0x000ff0000b83ffff */
[----:B------:R-:W-:-:S13]  /*8830*/  R2UR UR4, R67 ;  /* 0x00000000430472ca */ /* 0x000fda00000e0000 */
[----:B------:R-:W-:-:S09]  /*8840*/  UISETP.NE.AND UP0, UPT, UR4, URZ, UPT ;  /* 0x000000ff0400728c */ /* 0x000fd2000bf05270 */
[----:B------:R-:W-:Y:S05]  /*8850*/  BRA.U !UP0, `(.L_x_133) ;  /* 0x0000000108487547 */ /* 0x000fea000b800000 */
[----:B------:R-:W2:Y:S02]  /*8860*/  LDCU.64 UR4, c[0x0][0x890] ;  /* 0x00011200ff0477ac */ /* 0x000ea40008000a00 */
[----:B--2---:R-:W-:-:S04]  /*8870*/  UISETP.NE.U32.AND UP0, UPT, UR4, URZ, UPT ;  /* 0x000000ff0400728c */ /* 0x004fc8000bf05070 */
[----:B------:R-:W-:-:S09]  /*8880*/  UISETP.NE.AND.EX UP0, UPT, UR5, URZ, UPT, UP0 ;  /* 0x000000ff0500728c */ /* 0x000fd2000bf05300 */
[----:B------:R-:W-:Y:S05]  /*8890*/  BRA.U UP0, `(.L_x_134) ;  /* 0x00000001000c7547 */ /* 0x000fea000b800000 */
[----:B------:R-:W-:-:S13]  /*88a0*/  FSETP.NEU.AND P0, PT, R27, RZ, PT ;  /* 0x000000ff1b00720b */ /* 0x000fda0003f0d000 */
[----:B------:R-:W-:Y:S05]  /*88b0*/  @!P0 EXIT ;  /* 0x000000000000894d */ /* 0x000fea0003800000 */
[----:B------:R-:W-:Y:S05]  /*88c0*/  BRA `(.L_x_133) ;  /* 0x00000000002c7947 */ /* 0x000fea0003800000 */
.L_x_134:
[----:B------:R-:W-:Y:S01]  /*88d0*/  ISETP.NE.AND P0, PT, R69, RZ, PT ;  /* 0x000000ff4500720c */ /* 0x000fe20003f05270 */
[----:B------:R-:W-:-:S12]  /*88e0*/  BSSY.RECONVERGENT B0, `(.L_x_133) ;  /* 0x0000009000007945 */ /* 0x000fd80003800200 */
[----:B------:R-:W-:Y:S05]  /*88f0*/  @P0 BRA `(.L_x_135) ;  /* 0x0000000000140947 */ /* 0x000fea0003800000 */
[----:B------:R-:W2:Y:S02]  /*8900*/  LDCU.64 UR4, c[0x0][0x888] ;  /* 0x00011100ff0477ac */ /* 0x000ea40008000a00 */
[----:B--2---:R-:W-:-:S04]  /*8910*/  ISETP.NE.U32.AND P0, PT, RZ, UR4, PT ;  /* 0x00000004ff007c0c */ /* 0x004fc8000bf05070 */
[----:B------:R-:W-:-:S13]  /*8920*/  ISETP.NE.AND.EX P0, PT, RZ, UR5, PT, P0 ;  /* 0x00000005ff007c0c */ /* 0x000fda000bf05300 */
[----:B------:R-:W-:Y:S05]  /*8930*/  @!P0 EXIT ;  /* 0x000000000000894d */ /* 0x000fea0003800000 */
[----:B------:R-:W-:Y:S05]  /*8940*/  BRA `(.L_x_136) ;  /* 0x0000000000087947 */ /* 0x000fea0003800000 */
.L_x_135:
[----:B------:R-:W-:-:S13]  /*8950*/  FSETP.NEU.AND P0, PT, R27, RZ, PT ;  /* 0x000000ff1b00720b */ /* 0x000fda0003f0d000 */
[----:B------:R-:W-:Y:S05]  /*8960*/  @!P0 EXIT ;  /* 0x000000000000894d */ /* 0x000fea0003800000 */
.L_x_136:
[----:B------:R-:W-:Y:S05]  /*8970*/  BSYNC.RECONVERGENT B0 ;  /* 0x0000000000007941 */ /* 0x000fea0003800200 */
.L_x_133:
[----:B------:R-:W2:Y:S01]  /*8980*/  S2UR UR5, SR_CgaCtaId ;  /* 0x00000000000579c3 */ /* 0x000ea20000008800 */
[----:B------:R-:W-:Y:S01]  /*8990*/  ULEA UR4, UR46, UR44, 0x3 ;  /* 0x0000002c2e047291 */ /* 0x000fe2000f8e18ff */
[----:B------:R-:W-:-:S04]  /*89a0*/  DEPBAR.LE SB0, 0x0 ;  /* 0x000080000000791a */ /* 0x000fc80000000000 */
[----:B------:R-:W-:-:S04]  /*89b0*/  UIADD3 UR4, UPT, UPT, UR4, 0x50, URZ ;  /* 0x0000005004047890 */ /* 0x000fc8000fffe0ff */
[----:B--2---:R-:W-:-:S09]  /*89c0*/  UPRMT UR4, UR5, 0x654, UR4 ;  /* 0x0000065405047896 */ /* 0x004fd20008000004 */
[----:B------:R-:W-:Y:S01]  /*89d0*/  SYNCS.ARRIVE.TRANS64.RED.A1T0 RZ, [UR4], RZ ;  /* 0x000000ffffff79a7 */ /* 0x000fe20008100404 */
[----:B------:R-:W-:Y:S05]  /*89e0*/  EXIT ;  /* 0x000000000000794d */ /* 0x000fea0003800000 */
.L_x_24:
[----:B-1----:R1:W3:Y:S02]  /*89f0*/  SYNCS.PHASECHK.TRANS64.TRYWAIT P0, [R0+URZ+0xf0], R3 ;  /* 0x0000f003000075a7 */ /* 0x0022e400080011ff */
[----:B---3--:R-:W-:Y:S05]  /*8a00*/  @!P0 NANOSLEEP.SYNCS 0x989680 ;  /* 0x009896800000895d */ /* 0x008fea0003900000 */
[----:B------:R-:W3:Y:S02]  /*8a10*/  @!P0 SYNCS.PHASECHK.TRANS64 P0, [R0+URZ+0xf0], R3 ;  /* 0x0000f003000085a7 */ /* 0x000ee400080010ff */
[----:B---3--:R-:W-:Y:S05]  /*8a20*/  @!P0 BRA `(.L_x_24) ;  /* 0xfffffffc00f08947 */ /* 0x008fea000383ffff */
[----:B------:R-:W-:Y:S05]  /*8a30*/  BRA `(.L_x_137) ;  /* 0xffffff8c009c7947 */ /* 0x000fea000383ffff */
.L_x_27:
[----:B-1----:R-:W-:-:S07]  /*8a40*/  MOV R0, UR33 ;  /* 0x0000002100007c02 */ /* 0x002fce0008000f00 */
.L_x_138:
[----:B-1----:R1:W3:Y:S02]  /*8a50*/  SYNCS.PHASECHK.TRANS64.TRYWAIT P0, [R0+URZ+0x18], R3 ;  /* 0x00001803000075a7 */ /* 0x0022e400080011ff */
[----:B---3--:R-:W-:Y:S05]  /*8a60*/  @!P0 NANOSLEEP.SYNCS 0x989680 ;  /* 0x009896800000895d */ /* 0x008fea0003900000 */
[----:B------:R-:W3:Y:S02]  /*8a70*/  @!P0 SYNCS.PHASECHK.TRANS64 P0, [R0+URZ+0x18], R3 ;  /* 0x00001803000085a7 */ /* 0x000ee400080010ff */
[----:B---3--:R-:W-:Y:S05]  /*8a80*/  @!P0 BRA `(.L_x_138) ;  /* 0xfffffffc00f08947 */ /* 0x008fea000383ffff */
[----:B------:R-:W-:Y:S05]  /*8a90*/  BRA `(.L_x_26) ;  /* 0xffffff8c00dc7947 */ /* 0x000fea000383ffff */
.L_x_34:
[----:B-1----:R-:W-:-:S07]  /*8aa0*/  MOV R0, UR9 ;  /* 0x0000000900007c02 */ /* 0x002fce0008000f00 */
.L_x_139:
[----:B-1----:R1:W3:Y:S02]  /*8ab0*/  SYNCS.PHASECHK.TRANS64.TRYWAIT P0, [R0+URZ+0x18], R3 ;  /* 0x00001803000075a7 */ /* 0x0022e400080011ff */
[----:B---3--:R-:W-:Y:S05]  /*8ac0*/  @!P0 NANOSLEEP.SYNCS 0x989680 ;  /* 0x009896800000895d */ /* 0x008fea0003900000 */
[----:B------:R-:W3:Y:S02]  /*8ad0*/  @!P0 SYNCS.PHASECHK.TRANS64 P0, [R0+URZ+0x18], R3 ;  /* 0x00001803000085a7 */ /* 0x000ee400080010ff */
[----:B---3--:R-:W-:Y:S05]  /*8ae0*/  @!P0 BRA `(.L_x_139) ;  /* 0xfffffffc00f08947 */ /* 0x008fea000383ffff */
[----:B------:R-:W-:Y:S05]  /*8af0*/  BRA `(.L_x_33) ;  /* 0xffffff90009c7947 */ /* 0x000fea000383ffff */
.L_x_39:
[----:B-1----:R1:W3:Y:S02]  /*8b00*/  SYNCS.PHASECHK.TRANS64.TRYWAIT P0, [R3+URZ+0x80], R0 ;  /* 0x00008000030075a7 */ /* 0x0022e400080011ff */
[----:B---3--:R-:W-:Y:S05]  /*8b10*/  @!P0 NANOSLEEP.SYNCS 0x989680 ;  /* 0x009896800000895d */ /* 0x008fea0003900000 */
[----:B------:R-:W3:Y:S02]  /*8b20*/  @!P0 SYNCS.PHASECHK.TRANS64 P0, [R3+URZ+0x80], R0 ;  /* 0x00008000030085a7 */ /* 0x000ee400080010ff */
[----:B---3--:R-:W-:Y:S05]  /*8b30*/  @!P0 BRA `(.L_x_39) ;  /* 0xfffffffc00f08947 */ /* 0x008fea000383ffff */
[----:B------:R-:W-:Y:S05]  /*8b40*/  BRA `(.L_x_140) ;  /* 0xffffff94003c7947 */ /* 0x000fea000383ffff */
.L_x_43:
[----:B-1----:R-:W-:-:S07]  /*8b50*/  MOV R0, UR4 ;  /* 0x0000000400007c02 */ /* 0x002fce0008000f00 */
.L_x_141:
[----:B-1----:R1:W3:Y:S02]  /*8b60*/  SYNCS.PHASECHK.TRANS64.TRYWAIT P0, [R0+URZ], R3 ;  /* 0x00000003000075a7 */ /* 0x0022e400080011ff */
[----:B---3--:R-:W-:Y:S05]  /*8b70*/  @!P0 NANOSLEEP.SYNCS 0x989680 ;  /* 0x009896800000895d */ /* 0x008fea0003900000 */
[----:B------:R-:W3:Y:S02]  /*8b80*/  @!P0 SYNCS.PHASECHK.TRANS64 P0, [R0+URZ], R3 ;  /* 0x00000003000085a7 */ /* 0x000ee400080010ff */
[----:B---3--:R-:W-:Y:S05]  /*8b90*/  @!P0 BRA `(.L_x_141) ;  /* 0xfffffffc00f08947 */ /* 0x008fea000383ffff */
[----:B------:R-:W-:Y:S05]  /*8ba0*/  BRA `(.L_x_142) ;  /* 0xffffff9800e87947 */ /* 0x000fea000383ffff */
.L_x_44:
[----:B------:R-:W-:-:S07]  /*8bb0*/  MOV R0, UR5 ;  /* 0x0000000500007c02 */ /* 0x000fce0008000f00 */
.L_x_143:
[----:B-1----:R1:W3:Y:S02]  /*8bc0*/  SYNCS.PHASECHK.TRANS64.TRYWAIT P0, [R0+URZ], R3 ;  /* 0x00000003000075a7 */ /* 0x0022e400080011ff */
[----:B---3--:R-:W-:Y:S05]  /*8bd0*/  @!P0 NANOSLEEP.SYNCS 0x989680 ;  /* 0x009896800000895d */ /* 0x008fea0003900000 */
[----:B------:R-:W3:Y:S02]  /*8be0*/  @!P0 SYNCS.PHASECHK.TRANS64 P0, [R0+URZ], R3 ;  /* 0x00000003000085a7 */ /* 0x000ee400080010ff */
[----:B---3--:R-:W-:Y:S05]  /*8bf0*/  @!P0 BRA `(.L_x_143) ;  /* 0xfffffffc00f08947 */ /* 0x008fea000383ffff */
[----:B------:R-:W-:Y:S05]  /*8c00*/  BRA `(.L_x_144) ;  /* 0xffffff9800f47947 */ /* 0x000fea000383ffff */
.L_x_47:
[----:B--2---:R2:W3:Y:S02]  /*8c10*/  SYNCS.PHASECHK.TRANS64.TRYWAIT P0, [R2+URZ+0xe0], R5 ;  /* 0x0000e005020075a7 */ /* 0x0044e400080011ff */
[----:B---3--:R-:W-:Y:S05]  /*8c20*/  @!P0 NANOSLEEP.SYNCS 0x989680 ;  /* 0x009896800000895d */ /* 0x008fea0003900000 */
[----:B------:R-:W3:Y:S02]  /*8c30*/  @!P0 SYNCS.PHASECHK.TRANS64 P0, [R2+URZ+0xe0], R5 ;  /* 0x0000e005020085a7 */ /* 0x000ee400080010ff */
[----:B---3--:R-:W-:Y:S05]  /*8c40*/  @!P0 BRA `(.L_x_47) ;  /* 0xfffffffc00f08947 */ /* 0x008fea000383ffff */
[----:B------:R-:W-:Y:S05]  /*8c50*/  BRA `(.L_x_145) ;  /* 0xffffff9c00587947 */ /* 0x000fea000383ffff */
.L_x_48:
[----:B------:R-:W-:-:S07]  /*8c60*/  MOV R2, UR4 ;  /* 0x0000000400027c02 */ /* 0x000fce0008000f00 */
.L_x_146:
[----:B--2---:R2:W3:Y:S02]  /*8c70*/  SYNCS.PHASECHK.TRANS64.TRYWAIT P0, [R2+URZ+0x90], R5 ;  /* 0x00009005020075a7 */ /* 0x0044e400080011ff */
[----:B---3--:R-:W-:Y:S05]  /*8c80*/  @!P0 NANOSLEEP.SYNCS 0x989680 ;  /* 0x009896800000895d */ /* 0x008fea0003900000 */
[----:B------:R-:W3:Y:S02]  /*8c90*/  @!P0 SYNCS.PHASECHK.TRANS64 P0, [R2+URZ+0x90], R5 ;  /* 0x00009005020085a7 */ /* 0x000ee400080010ff */
[----:B---3--:R-:W-:Y:S05]  /*8ca0*/  @!P0 BRA `(.L_x_146) ;  /* 0xfffffffc00f08947 */ /* 0x008fea000383ffff */
[----:B------:R-:W-:Y:S05]  /*8cb0*/  BRA `(.L_x_147) ;  /* 0xffffff9c00687947 */ /* 0x000fea000383ffff */
.L_x_49:
[----:B--2---:R2:W3:Y:S02]  /*8cc0*/  SYNCS.PHASECHK.TRANS64.TRYWAIT P1, [R2+URZ+0x80], R5 ;  /* 0x00008005020075a7 */ /* 0x0044e400080211ff */
[----:B---3--:R-:W-:Y:S05]  /*8cd0*/  @!P1 NANOSLEEP.SYNCS 0x989680 ;  /* 0x009896800000995d */ /* 0x008fea0003900000 */
[----:B------:R-:W3:Y:S02]  /*8ce0*/  @!P1 SYNCS.PHASECHK.TRANS64 P1, [R2+URZ+0x80], R5 ;  /* 0x00008005020095a7 */ /* 0x000ee400080210ff */
[----:B---3--:R-:W-:Y:S05]  /*8cf0*/  @!P1 BRA `(.L_x_49) ;  /* 0xfffffffc00f09947 */ /* 0x008fea000383ffff */
[----:B------:R-:W-:Y:S05]  /*8d00*/  BRA `(.L_x_148) ;  /* 0xffffff9c00987947 */ /* 0x000fea000383ffff */
.L_x_52:
[----:B------:R-:W-:-:S07]  /*8d10*/  MOV R0, UR4 ;  /* 0x0000000400007c02 */ /* 0x000fce0008000f00 */
.L_x_149:
[----:B--2---:R2:W3:Y:S02]  /*8d20*/  SYNCS.PHASECHK.TRANS64.TRYWAIT P0, [R0+URZ+0x90], R3 ;  /* 0x00009003000075a7 */ /* 0x0044e400080011ff */
[----:B---3--:R-:W-:Y:S05]  /*8d30*/  @!P0 NANOSLEEP.SYNCS 0x989680 ;  /* 0x009896800000895d */ /* 0x008fea0003900000 */
[----:B------:R-:W3:Y:S02]  /*8d40*/  @!P0 SYNCS.PHASECHK.TRANS64 P0, [R0+URZ+0x90], R3 ;  /* 0x00009003000085a7 */ /* 0x000ee400080010ff */
[----:B---3--:R-:W-:Y:S05]  /*8d50*/  @!P0 BRA `(.L_x_149) ;  /* 0xfffffffc00f08947 */ /* 0x008fea000383ffff */
[----:B------:R-:W-:Y:S05]  /*8d60*/  BRA `(.L_x_51) ;  /* 0xffffff9c00ec7947 */ /* 0x000fea000383ffff */
.L_x_59:
[----:B-1----:R1:W2:Y:S02]  /*8d70*/  SYNCS.PHASECHK.TRANS64.TRYWAIT P1, [R0+URZ+0x80], R5 ;  /* 0x00008005000075a7 */ /* 0x0022a400080211ff */
[----:B--2---:R-:W-:Y:S05]  /*8d80*/  @!P1 NANOSLEEP.SYNCS 0x989680 ;  /* 0x009896800000995d */ /* 0x004fea0003900000 */
[----:B------:R-:W2:Y:S02]  /*8d90*/  @!P1 SYNCS.PHASECHK.TRANS64 P1, [R0+URZ+0x80], R5 ;  /* 0x00008005000095a7 */ /* 0x000ea400080210ff */
[----:B--2---:R-:W-:Y:S05]  /*8da0*/  @!P1 BRA `(.L_x_59) ;  /* 0xfffffffc00f09947 */ /* 0x004fea000383ffff */
[----:B------:R-:W-:Y:S05]  /*8db0*/  BRA `(.L_x_150) ;  /* 0xffffffa400647947 */ /* 0x000fea000383ffff */
.L_x_60:
[----:B------:R-:W-:-:S07]  /*8dc0*/  MOV R3, UR31 ;  /* 0x0000001f00037c02 */ /* 0x000fce0008000f00 */
.L_x_151:
[----:B-1----:R1:W2:Y:S02]  /*8dd0*/  SYNCS.PHASECHK.TRANS64.TRYWAIT P0, [R3+URZ+0xc0], R0 ;  /* 0x0000c000030075a7 */ /* 0x0022a400080011ff */
[----:B--2---:R-:W-:Y:S05]  /*8de0*/  @!P0 NANOSLEEP.SYNCS 0x989680 ;  /* 0x009896800000895d */ /* 0x004fea0003900000 */
[----:B------:R-:W2:Y:S02]  /*8df0*/  @!P0 SYNCS.PHASECHK.TRANS64 P0, [R3+URZ+0xc0], R0 ;  /* 0x0000c000030085a7 */ /* 0x000ea400080010ff */
[----:B--2---:R-:W-:Y:S05]  /*8e00*/  @!P0 BRA `(.L_x_151) ;  /* 0xfffffffc00f08947 */ /* 0x004fea000383ffff */
[----:B------:R-:W-:Y:S05]  /*8e10*/  BRA `(.L_x_152) ;  /* 0xffffffa400b47947 */ /* 0x000fea000383ffff */
.L_x_63:
[----:B------:R-:W-:Y:S07]  /*8e20*/  MOV R0, UR5 ;  /* 0x0000000500007c02 */ /* 0x000fee0008000f00 */
.L_x_153:
[----:B-1----:R1:W2:Y:S02]  /*8e30*/  SYNCS.PHASECHK.TRANS64.TRYWAIT P0, [R0+URZ], R3 ;  /* 0x00000003000075a7 */ /* 0x0022a400080011ff */
[----:B--2---:R-:W-:Y:S05]  /*8e40*/  @!P0 NANOSLEEP.SYNCS 0x989680 ;  /* 0x009896800000895d */ /* 0x004fea0003900000 */
[----:B------:R-:W2:Y:S02]  /*8e50*/  @!P0 SYNCS.PHASECHK.TRANS64 P0, [R0+URZ], R3 ;  /* 0x00000003000085a7 */ /* 0x000ea400080010ff */
[----:B--2---:R-:W-:Y:S05]  /*8e60*/  @!P0 BRA `(.L_x_153) ;  /* 0xfffffffc00f08947 */ /* 0x004fea000383ffff */
[----:B------:R-:W-:Y:S05]  /*8e70*/  BRA `(.L_x_62) ;  /* 0xffffffa400d07947 */ /* 0x000fea000383ffff */
.L_x_66:
[----:B------:R-:W-:-:S07]  /*8e80*/  MOV R0, UR4 ;  /* 0x0000000400007c02 */ /* 0x000fce0008000f00 */
.L_x_154:
[----:B--2---:R2:W4:Y:S02]  /*8e90*/  SYNCS.PHASECHK.TRANS64.TRYWAIT P0, [R0+URZ], R3 ;  /* 0x00000003000075a7 */ /* 0x00452400080011ff */
[----:B----4-:R-:W-:Y:S05]  /*8ea0*/  @!P0 NANOSLEEP.SYNCS 0x989680 ;  /* 0x009896800000895d */ /* 0x010fea0003900000 */
[----:B------:R-:W4:Y:S02]  /*8eb0*/  @!P0 SYNCS.PHASECHK.TRANS64 P0, [R0+URZ], R3 ;  /* 0x00000003000085a7 */ /* 0x000f2400080010ff */
[----:B----4-:R-:W-:Y:S05]  /*8ec0*/  @!P0 BRA `(.L_x_154) ;  /* 0xfffffffc00f08947 */ /* 0x010fea000383ffff */
[----:B------:R-:W-:Y:S05]  /*8ed0*/  BRA `(.L_x_155) ;  /* 0xffffffa800ac7947 */ /* 0x000fea000383ffff */
.L_x_67:
[----:B------:R-:W-:-:S07]  /*8ee0*/  MOV R0, UR5 ;  /* 0x0000000500007c02 */ /* 0x000fce0008000f00 */
.L_x_156:
[----:B-1----:R1:W2:Y:S02]  /*8ef0*/  SYNCS.PHASECHK.TRANS64.TRYWAIT P0, [R0+URZ], R3 ;  /* 0x00000003000075a7 */ /* 0x0022a400080011ff */
[----:B--2---:R-:W-:Y:S05]  /*8f00*/  @!P0 NANOSLEEP.SYNCS 0x989680 ;  /* 0x009896800000895d */ /* 0x004fea0003900000 */
[----:B------:R-:W2:Y:S02]  /*8f10*/  @!P0 SYNCS.PHASECHK.TRANS64 P0, [R0+URZ], R3 ;  /* 0x00000003000085a7 */ /* 0x000ea400080010ff */
[----:B--2---:R-:W-:Y:S05]  /*8f20*/  @!P0 BRA `(.L_x_156) ;  /* 0xfffffffc00f08947 */ /* 0x004fea000383ffff */
[----:B------:R-:W-:Y:S05]  /*8f30*/  BRA `(.L_x_157) ;  /* 0xffffffa800b87947 */ /* 0x000fea000383ffff */
.L_x_68:
[----:B------:R-:W-:-:S07]  /*8f40*/  MOV R0, UR5 ;  /* 0x0000000500007c02 */ /* 0x000fce0008000f00 */
.L_x_158:
[----:B-1----:R1:W2:Y:S02]  /*8f50*/  SYNCS.PHASECHK.TRANS64.TRYWAIT P0, [R0+URZ], R3 ;  /* 0x00000003000075a7 */ /* 0x0022a400080011ff */
[----:B--2---:R-:W-:Y:S05]  /*8f60*/  @!P0 NANOSLEEP.SYNCS 0x989680 ;  /* 0x009896800000895d */ /* 0x004fea0003900000 */
[----:B------:R-:W2:Y:S02]  /*8f70*/  @!P0 SYNCS.PHASECHK.TRANS64 P0, [R0+URZ], R3 ;  /* 0x00000003000085a7 */ /* 0x000ea400080010ff */
[----:B--2---:R-:W-:Y:S05]  /*8f80*/  @!P0 BRA `(.L_x_158) ;  /* 0xfffffffc00f08947 */ /* 0x004fea000383ffff */
[----:B------:R-:W-:Y:S05]  /*8f90*/  BRA `(.L_x_159) ;  /* 0xffffffa800c47947 */ /* 0x000fea000383ffff */
.L_x_69:
[----:B------:R-:W-:-:S07]  /*8fa0*/  MOV R0, UR4 ;  /* 0x0000000400007c02 */ /* 0x000fce0008000f00 */
.L_x_160:
[----:B-1----:R1:W2:Y:S02]  /*8fb0*/  SYNCS.PHASECHK.TRANS64.TRYWAIT P0, [R0+URZ], R3 ;  /* 0x00000003000075a7 */ /* 0x0022a400080011ff */
[----:B--2---:R-:W-:Y:S05]  /*8fc0*/  @!P0 NANOSLEEP.SYNCS 0x989680 ;  /* 0x009896800000895d */ /* 0x004fea0003900000 */
[----:B------:R-:W2:Y:S02]  /*8fd0*/  @!P0 SYNCS.PHASECHK.TRANS64 P0, [R0+URZ], R3 ;  /* 0x00000003000085a7 */ /* 0x000ea400080010ff */
[----:B--2---:R-:W-:Y:S05]  /*8fe0*/  @!P0 BRA `(.L_x_160) ;  /* 0xfffffffc00f08947 */ /* 0x004fea000383ffff */
[----:B------:R-:W-:Y:S05]  /*8ff0*/  BRA `(.L_x_161) ;  /* 0xffffffa800d07947 */ /* 0x000fea000383ffff */
.L_x_74:
[----:B-1----:R1:W2:Y:S02]  /*9000*/  SYNCS.PHASECHK.TRANS64.TRYWAIT P0, [R8+URZ+0x80], R5 ;  /* 0x00008005080075a7 */ /* 0x0022a400080011ff */
[----:B--2---:R-:W-:Y:S05]  /*9010*/  @!P0 NANOSLEEP.SYNCS 0x989680 ;  /* 0x009896800000895d */ /* 0x004fea0003900000 */
[----:B------:R-:W2:Y:S02]  /*9020*/  @!P0 SYNCS.PHASECHK.TRANS64 P0, [R8+URZ+0x80], R5 ;  /* 0x00008005080085a7 */ /* 0x000ea400080010ff */
[----:B--2---:R-:W-:Y:S05]  /*9030*/  @!P0 BRA `(.L_x_74) ;  /* 0xfffffffc00f08947 */ /* 0x004fea000383ffff */
[----:B------:R-:W-:Y:S05]  /*9040*/  BRA `(.L_x_162) ;  /* 0xffffffb000147947 */ /* 0x000fea000383ffff */
.L_x_77:
[----:B------:R-:W-:Y:S07]  /*9050*/  MOV R0, UR21 ;  /* 0x0000001500007c02 */ /* 0x000fee0008000f00 */
.L_x_163:
[----:B-1----:R1:W2:Y:S02]  /*9060*/  SYNCS.PHASECHK.TRANS64.TRYWAIT P1, [R0+URZ+0x78], R5 ;  /* 0x00007805000075a7 */ /* 0x0022a400080211ff */
[----:B--2---:R-:W-:Y:S05]  /*9070*/  @!P1 NANOSLEEP.SYNCS 0x989680 ;  /* 0x009896800000995d */ /* 0x004fea0003900000 */
[----:B------:R-:W2:Y:S02]  /*9080*/  @!P1 SYNCS.PHASECHK.TRANS64 P1, [R0+URZ+0x78], R5 ;  /* 0x00007805000095a7 */ /* 0x000ea400080210ff */
[----:B--2---:R-:W-:Y:S05]  /*9090*/  @!P1 BRA `(.L_x_163) ;  /* 0xfffffffc00f09947 */ /* 0x004fea000383ffff */
[----:B------:R-:W-:Y:S05]  /*90a0*/  BRA `(.L_x_76) ;  /* 0xffffffb400907947 */ /* 0x000fea000383ffff */
.L_x_80:
[----:B-1----:R-:W-:Y:S07]  /*90b0*/  MOV R5, UR21 ;  /* 0x0000001500057c02 */ /* 0x002fee0008000f00 */
.L_x_164:
[----:B-1----:R1:W2:Y:S02]  /*90c0*/  SYNCS.PHASECHK.TRANS64.TRYWAIT P0, [R5+URZ+0x50], R4 ;  /* 0x00005004050075a7 */ /* 0x0022a400080011ff */
[----:B--2---:R-:W-:Y:S05]  /*90d0*/  @!P0 NANOSLEEP.SYNCS 0x989680 ;  /* 0x009896800000895d */ /* 0x004fea0003900000 */
[----:B------:R-:W2:Y:S02]  /*90e0*/  @!P0 SYNCS.PHASECHK.TRANS64 P0, [R5+URZ+0x50], R4 ;  /* 0x00005004050085a7 */ /* 0x000ea400080010ff */
[----:B--2---:R-:W-:Y:S05]  /*90f0*/  @!P0 BRA `(.L_x_164) ;  /* 0xfffffffc00f08947 */ /* 0x004fea000383ffff */
[----:B------:R-:W-:Y:S05]  /*9100*/  BRA `(.L_x_165) ;  /* 0xffffffb400e87947 */ /* 0x000fea000383ffff */
.L_x_81:
[----:B------:R-:W-:Y:S07]  /*9110*/  MOV R5, UR21 ;  /* 0x0000001500057c02 */ /* 0x000fee0008000f00 */
.L_x_166:
[----:B-1----:R1:W2:Y:S02]  /*9120*/  SYNCS.PHASECHK.TRANS64.TRYWAIT P0, [R5+URZ+0x58], R4 ;  /* 0x00005804050075a7 */ /* 0x0022a400080011ff */
[----:B--2---:R-:W-:Y:S05]  /*9130*/  @!P0 NANOSLEEP.SYNCS 0x989680 ;  /* 0x009896800000895d */ /* 0x004fea0003900000 */
[----:B------:R-:W2:Y:S02]  /*9140*/  @!P0 SYNCS.PHASECHK.TRANS64 P0, [R5+URZ+0x58], R4 ;  /* 0x00005804050085a7 */ /* 0x000ea400080010ff */
[----:B--2---:R-:W-:Y:S05]  /*9150*/  @!P0 BRA `(.L_x_166) ;  /* 0xfffffffc00f08947 */ /* 0x004fea000383ffff */
[----:B------:R-:W-:Y:S05]  /*9160*/  BRA `(.L_x_167) ;  /* 0xffffffb800207947 */ /* 0x000fea000383ffff */
.L_x_82:
[----:B-1----:R-:W-:Y:S07]  /*9170*/  MOV R5, UR21 ;  /* 0x0000001500057c02 */ /* 0x002fee0008000f00 */
.L_x_168:
[----:B-1----:R1:W2:Y:S02]  /*9180*/  SYNCS.PHASECHK.TRANS64.TRYWAIT P0, [R5+URZ+0x60], R4 ;  /* 0x00006004050075a7 */ /* 0x0022a400080011ff */
[----:B--2---:R-:W-:Y:S05]  /*9190*/  @!P0 NANOSLEEP.SYNCS 0x989680 ;  /* 0x009896800000895d */ /* 0x004fea0003900000 */
[----:B------:R-:W2:Y:S02]  /*91a0*/  @!P0 SYNCS.PHASECHK.TRANS64 P0, [R5+URZ+0x60], R4 ;  /* 0x00006004050085a7 */ /* 0x000ea400080010ff */
[----:B--2---:R-:W-:Y:S05]  /*91b0*/  @!P0 BRA `(.L_x_168) ;  /* 0xfffffffc00f08947 */ /* 0x004fea000383ffff */
[----:B------:R-:W-:Y:S05]  /*91c0*/  BRA `(.L_x_169) ;  /* 0xffffffb800647947 */ /* 0x000fea000383ffff */
.L_x_83:
[----:B-1----:R-:W-:Y:S07]  /*91d0*/  MOV R5, UR21 ;  /* 0x0000001500057c02 */ /* 0x002fee0008000f00 */
.L_x_170:
[----:B-1----:R1:W2:Y:S02]  /*91e0*/  SYNCS.PHASECHK.TRANS64.TRYWAIT P0, [R5+URZ+0x68], R4 ;  /* 0x00006804050075a7 */ /* 0x0022a400080011ff */
[----:B--2---:R-:W-:Y:S05]  /*91f0*/  @!P0 NANOSLEEP.SYNCS 0x989680 ;  /* 0x009896800000895d */ /* 0x004fea0003900000 */
[----:B------:R-:W2:Y:S02]  /*9200*/  @!P0 SYNCS.PHASECHK.TRANS64 P0, [R5+URZ+0x68], R4 ;  /* 0x00006804050085a7 */ /* 0x000ea400080010ff */
[----:B--2---:R-:W-:Y:S05]  /*9210*/  @!P0 BRA `(.L_x_170) ;  /* 0xfffffffc00f08947 */ /* 0x004fea000383ffff */
[----:B------:R-:W-:Y:S05]  /*9220*/  BRA `(.L_x_171) ;  /* 0xffffffb800ac7947 */ /* 0x000fea000383ffff */
.L_x_85:
[----:B------:R-:W-:-:S07]  /*9230*/  MOV R0, UR21 ;  /* 0x0000001500007c02 */ /* 0x000fce0008000f00 */
.L_x_172:
[----:B-1----:R1:W2:Y:S02]  /*9240*/  SYNCS.PHASECHK.TRANS64.TRYWAIT P0, [R0+URZ+0x50], R3 ;  /* 0x00005003000075a7 */ /* 0x0022a400080011ff */
[----:B--2---:R-:W-:Y:S05]  /*9250*/  @!P0 NANOSLEEP.SYNCS 0x989680 ;  /* 0x009896800000895d */ /* 0x004fea0003900000 */
[----:B------:R-:W2:Y:S02]  /*9260*/  @!P0 SYNCS.PHASECHK.TRANS64 P0, [R0+URZ+0x50], R3 ;  /* 0x00005003000085a7 */ /* 0x000ea400080010ff */
[----:B--2---:R-:W-:Y:S05]  /*9270*/  @!P0 BRA `(.L_x_172) ;  /* 0xfffffffc00f08947 */ /* 0x004fea000383ffff */
[----:B------:R-:W-:Y:S05]  /*9280*/  BRA `(.L_x_173) ;  /* 0xffffffbc00247947 */ /* 0x000fea000383ffff */
.L_x_86:
[----:B-1----:R-:W-:-:S07]  /*9290*/  MOV R0, UR21 ;  /* 0x0000001500007c02 */ /* 0x002fce0008000f00 */
.L_x_174:
[----:B-1----:R1:W2:Y:S02]  /*92a0*/  SYNCS.PHASECHK.TRANS64.TRYWAIT P0, [R0+URZ+0x58], R3 ;  /* 0x00005803000075a7 */ /* 0x0022a400080011ff */
[----:B--2---:R-:W-:Y:S05]  /*92b0*/  @!P0 NANOSLEEP.SYNCS 0x989680 ;  /* 0x009896800000895d */ /* 0x004fea0003900000 */
[----:B------:R-:W2:Y:S02]  /*92c0*/  @!P0 SYNCS.PHASECHK.TRANS64 P0, [R0+URZ+0x58], R3 ;  /* 0x00005803000085a7 */ /* 0x000ea400080010ff */
[----:B--2---:R-:W-:Y:S05]  /*92d0*/  @!P0 BRA `(.L_x_174) ;  /* 0xfffffffc00f08947 */ /* 0x004fea000383ffff */
[----:B------:R-:W-:Y:S05]  /*92e0*/  BRA `(.L_x_175) ;  /* 0xffffffbc00147947 */ /* 0x000fea000383ffff */
.L_x_87:
[----:B-1----:R-:W-:-:S07]  /*92f0*/  MOV R0, UR21 ;  /* 0x0000001500007c02 */ /* 0x002fce0008000f00 */
.L_x_176:
[----:B-1----:R1:W2:Y:S02]  /*9300*/  SYNCS.PHASECHK.TRANS64.TRYWAIT P0, [R0+URZ+0x60], R3 ;  /* 0x00006003000075a7 */ /* 0x0022a400080011ff */
[----:B--2---:R-:W-:Y:S05]  /*9310*/  @!P0 NANOSLEEP.SYNCS 0x989680 ;  /* 0x009896800000895d */ /* 0x004fea0003900000 */
[----:B------:R-:W2:Y:S02]  /*9320*/  @!P0 SYNCS.PHASECHK.TRANS64 P0, [R0+URZ+0x60], R3 ;  /* 0x00006003000085a7 */ /* 0x000ea400080010ff */
[----:B--2---:R-:W-:Y:S05]  /*9330*/  @!P0 BRA `(.L_x_176) ;  /* 0xfffffffc00f08947 */ /* 0x004fea000383ffff */
[----:B------:R-:W-:Y:S05]  /*9340*/  BRA `(.L_x_177) ;  /* 0xffffffbc00047947 */ /* 0x000fea000383ffff */
.L_x_89:
[----:B-1----:R1:W2:Y:S02]  /*9350*/  SYNCS.PHASECHK.TRANS64.TRYWAIT P0, [R3+URZ+0x80], R0 ;  /* 0x00008000030075a7 */ /* 0x0022a400080011ff */
[----:B--2---:R-:W-:Y:S05]  /*9360*/  @!P0 NANOSLEEP.SYNCS 0x989680 ;  /* 0x009896800000895d */ /* 0x004fea0003900000 */
[----:B------:R-:W2:Y:S02]  /*9370*/  @!P0 SYNCS.PHASECHK.TRANS64 P0, [R3+URZ+0x80], R0 ;  /* 0x00008000030085a7 */ /* 0x000ea400080010ff */
[----:B--2---:R-:W-:Y:S05]  /*9380*/  @!P0 BRA `(.L_x_89) ;  /* 0xfffffffc00f08947 */ /* 0x004fea000383ffff */
[----:B------:R-:W-:Y:S05]  /*9390*/  BRA `(.L_x_178) ;  /* 0xffffffbc00d47947 */ /* 0x000fea000383ffff */
.L_x_100:
[----:B-1----:R-:W-:Y:S04]  /*93a0*/  MOV R0, UR44 ;  /* 0x0000002c00007c02 */ /* 0x002fe80008000f00 */
[----:B------:R1:W2:Y:S03]  /*93b0*/  SYNCS.PHASECHK.TRANS64.TRYWAIT P1, [R0+URZ+0x30], R5 ;  /* 0x00003005000075a7 */ /* 0x0002a600080211ff */
[----:B--2---:R-:W-:Y:S05]  /*93c0*/  @!P1 NANOSLEEP.SYNCS 0x989680 ;  /* 0x009896800000995d */ /* 0x004fea0003900000 */
[----:B------:R-:W2:Y:S02]  /*93d0*/  @!P1 SYNCS.PHASECHK.TRANS64 P1, [R0+URZ+0x30], R5 ;  /* 0x00003005000095a7 */ /* 0x000ea400080210ff */
[----:B--2---:R-:W-:Y:S05]  /*93e0*/  @!P1 BRA `(.L_x_100) ;  /* 0xfffffffc00ec9947 */ /* 0x004fea000383ffff */
[----:B------:R-:W-:Y:S05]  /*93f0*/  BRA `(.L_x_99) ;  /* 0xffffffcc00687947 */ /* 0x000fea000383ffff */
.L_x_102:
[----:B-1----:R1:W4:Y:S02]  /*9400*/  SYNCS.PHASECHK.TRANS64.TRYWAIT P0, [R80+URZ+0xa0], R3 ;  /* 0x0000a003500075a7 */ /* 0x00232400080011ff */
[----:B----4-:R-:W-:Y:S05]  /*9410*/  @!P0 NANOSLEEP.SYNCS 0x989680 ;  /* 0x009896800000895d */ /* 0x010fea0003900000 */
[----:B------:R-:W4:Y:S02]  /*9420*/  @!P0 SYNCS.PHASECHK.TRANS64 P0, [R80+URZ+0xa0], R3 ;  /* 0x0000a003500085a7 */ /* 0x000f2400080010ff */
[----:B----4-:R-:W-:Y:S05]  /*9430*/  @!P0 BRA `(.L_x_102) ;  /* 0xfffffffc00f08947 */ /* 0x010fea000383ffff */
[----:B------:R-:W-:Y:S05]  /*9440*/  BRA `(.L_x_101) ;  /* 0xffffffcc00947947 */ /* 0x000fea000383ffff */
.L_x_111:
[----:B-1----:R1:W2:Y:S02]  /*9450*/  SYNCS.PHASECHK.TRANS64.TRYWAIT P0, [R3+URZ+0x30], R0 ;  /* 0x00003000030075a7 */ /* 0x0022a400080011ff */
[----:B--2---:R-:W-:Y:S05]  /*9460*/  @!P0 NANOSLEEP.SYNCS 0x989680 ;  /* 0x009896800000895d */ /* 0x004fea0003900000 */
[----:B------:R-:W2:Y:S02]  /*9470*/  @!P0 SYNCS.PHASECHK.TRANS64 P0, [R3+URZ+0x30], R0 ;  /* 0x00003000030085a7 */ /* 0x000ea400080010ff */
[----:B--2---:R-:W-:Y:S05]  /*9480*/  @!P0 BRA `(.L_x_111) ;  /* 0xfffffffc00f08947 */ /* 0x004fea000383ffff */
[----:B------:R-:W-:Y:S05]  /*9490*/  BRA `(.L_x_110) ;  /* 0xffffffd400b87947 */ /* 0x000fea000383ffff */
.L_x_119:
[----:B-1----:R1:W3:Y:S02]  /*94a0*/  SYNCS.PHASECHK.TRANS64.TRYWAIT P0, [R89+URZ+0x30], R4 ;  /* 0x00003004590075a7 */ /* 0x0022e400080011ff */
[----:B---3--:R-:W-:Y:S05]  /*94b0*/  @!P0 NANOSLEEP.SYNCS 0x989680 ;  /* 0x009896800000895d */ /* 0x008fea0003900000 */
[----:B------:R-:W3:Y:S02]  /*94c0*/  @!P0 SYNCS.PHASECHK.TRANS64 P0, [R89+URZ+0x30], R4 ;  /* 0x00003004590085a7 */ /* 0x000ee400080010ff */
[----:B---3--:R-:W-:Y:S05]  /*94d0*/  @!P0 BRA `(.L_x_119) ;  /* 0xfffffffc00f08947 */ /* 0x008fea000383ffff */
[----:B------:R-:W-:Y:S05]  /*94e0*/  BRA `(.L_x_118) ;  /* 0xffffffe000007947 */ /* 0x000fea000383ffff */
.L_x_127:
[----:B-1----:R1:W3:Y:S02]  /*94f0*/  SYNCS.PHASECHK.TRANS64.TRYWAIT P0, [R92+URZ+0x30], R3 ;  /* 0x000030035c0075a7 */ /* 0x0022e400080011ff */
[----:B---3--:R-:W-:Y:S05]  /*9500*/  @!P0 NANOSLEEP.SYNCS 0x989680 ;  /* 0x009896800000895d */ /* 0x008fea0003900000 */
[----:B------:R-:W3:Y:S02]  /*9510*/  @!P0 SYNCS.PHASECHK.TRANS64 P0, [R92+URZ+0x30], R3 ;  /* 0x000030035c0085a7 */ /* 0x000ee400080010ff */
[----:B---3--:R-:W-:Y:S05]  /*9520*/  @!P0 BRA `(.L_x_127) ;  /* 0xfffffffc00f08947 */ /* 0x008fea000383ffff */
[----:B------:R-:W-:Y:S05]  /*9530*/  BRA `(.L_x_126) ;  /* 0xffffffe800447947 */ /* 0x000fea000383ffff */
        .weak           $__internal_0_$__cuda_sm10x_tcgen05_guardrail_trap_col_being_dealloced_not_returned_by_alloc
        .type           $__internal_0_$__cuda_sm10x_tcgen05_guardrail_trap_col_being_dealloced_not_returned_by_alloc,@function
        .size           $__internal_0_$__cuda_sm10x_tcgen05_guardrail_trap_col_being_dealloced_not_returned_by_alloc,($__internal_1_$__cuda_sm10x_tcgen05_guardrail_trap_phase_invalid_during_alloc - $__internal_0_$__cuda_sm10x_tcgen05_guardrail_trap_col_being_dealloced_not_returned_by_alloc)
$__internal_0_$__cuda_sm10x_tcgen05_guardrail_trap_col_being_dealloced_not_returned_by_alloc:
[----:B------:R-:W-:Y:S05]  /*9540*/  BPT.TRAP 0x1 ;  /* 0x000000040000795c */ /* 0x000fea0000300000 */
[----:B------:R-:W-:-:S04]  /*9550*/  HFMA2 R3, -RZ, RZ, 0, 0 ;  /* 0x00000000ff037431 */ /* 0x000fc800000001ff */
[----:B------:R-:W-:Y:S05]  /*9560*/  RET.REL.NODEC R2 `(_ZN7cutlass13device_kernelINS_4gemm6kernel13GemmUniversalIN4cute5tupleIJiiiiEEENS1_10collective13CollectiveMmaINS1_35MainloopSm100TmaUmmaWarpSpecializedILi3ELi2ELi4ENS5_IJNS4_1CILi2EEENSA_ILi1EEESC_EEEEENS5_IJNSA_ILi64EEENSA_ILi128EEENSA_ILi32EEEEEENS_10tfloat32_tENS5_IJlSC_lEEESJ_SK_NS4_8TiledMMAINS4_8MMA_AtomIJNS4_17SM100_MMA_TF32_SSISJ_SJ_fLi64ELi128ELNS4_4UMMA5MajorE0ELSP_0ELNSO_7ScaleInE0ELSQ_0EEEEEENS4_6LayoutINS5_IJSC_SC_SC_EEENS5_IJNSA_ILi0EEESV_SV_EEEEENS5_IJNS4_10UnderscoreESY_SY_EEEEENS4_13SM90_TMA_LOADENS4_14ComposedLayoutINS4_7SwizzleILi3ELi4ELi3EEENS4_18smem_ptr_flag_bitsILi32EEENST_INS5_IJNSA_ILi8EEESH_EEENS5_IJSH_SC_EEEEEEEvNS4_8identityENS4_23SM90_TMA_LOAD_MULTICASTES1B_vS1C_EENS_8epilogue10collective18CollectiveEpilogueINS1F_23Sm100TmaWarpSpecializedILi4ELi2ELi16ELb1ELb0EEEJSI_NS5_IJNST_ISF_SC_EENST_ISH_SC_EEEEESJ_SK_SJ_SK_NS1F_6fusion15FusionCallbacksIS1J_NS1N_17LinearCombinationISJ_fSJ_fLNS_15FloatRoundStyleE2EEESI_S1M_JEEENS4_5SM1004TMEM4LOAD26SM100_TMEM_LOAD_16dp128b8xES11_S1B_NS4_17SM75_U32x4_LDSM_NENS4_14SM90_TMA_STOREES1B_NS4_17SM90_U32x4_STSM_NENS4_39AutoVectorizingCopyWithAssumedAlignmentILi128EEEEEEvvEEEEvNT_6ParamsE) ;  /* 0xffffff6802a47950 */ /* 0x000fea0003c3ffff */
        .weak           $__internal_1_$__cuda_sm10x_tcgen05_guardrail_trap_phase_invalid_during_alloc
        .type           $__internal_1_$__cuda_sm10x_tcgen05_guardrail_trap_phase_invalid_during_alloc,@function
        .size           $__internal_1_$__cuda_sm10x_tcgen05_guardrail_trap_phase_invalid_during_alloc,($__internal_2_$__cuda_sm10x_tcgen05_guardrail_trap_unallocated_columns_being_dealloced - $__internal_1_$__cuda_sm10x_tcgen05_guardrail_trap_phase_invalid_during_alloc)
$__internal_1_$__cuda_sm10x_tcgen05_guardrail_trap_phase_invalid_during_alloc:
[----:B------:R-:W-:Y:S05]  /*9570*/  BPT.TRAP 0x1 ;  /* 0x000000040000795c */ /* 0x000fea0000300000 */
[----:B------:R-:W-:-:S04]  /*9580*/  MOV R5, 0x0 ;  /* 0x0000000000057802 */ /* 0x000fc80000000f00 */
[----:B------:R-:W-:Y:S05]  /*9590*/  RET.REL.NODEC R4 `(_ZN7cutlass13device_kernelINS_4gemm6kernel13GemmUniversalIN4cute5tupleIJiiiiEEENS1_10collective13CollectiveMmaINS1_35MainloopSm100TmaUmmaWarpSpecializedILi3ELi2ELi4ENS5_IJNS4_1CILi2EEENSA_ILi1EEESC_EEEEENS5_IJNSA_ILi64EEENSA_ILi128EEENSA_ILi32EEEEEENS_10tfloat32_tENS5_IJlSC_lEEESJ_SK_NS4_8TiledMMAINS4_8MMA_AtomIJNS4_17SM100_MMA_TF32_SSISJ_SJ_fLi64ELi128ELNS4_4UMMA5MajorE0ELSP_0ELNSO_7ScaleInE0ELSQ_0EEEEEENS4_6LayoutINS5_IJSC_SC_SC_EEENS5_IJNSA_ILi0EEESV_SV_EEEEENS5_IJNS4_10UnderscoreESY_SY_EEEEENS4_13SM90_TMA_LOADENS4_14ComposedLayoutINS4_7SwizzleILi3ELi4ELi3EEENS4_18smem_ptr_flag_bitsILi32EEENST_INS5_IJNSA_ILi8EEESH_EEENS5_IJSH_SC_EEEEEEEvNS4_8identityENS4_23SM90_TMA_LOAD_MULTICASTES1B_vS1C_EENS_8epilogue10collective18CollectiveEpilogueINS1F_23Sm100TmaWarpSpecializedILi4ELi2ELi16ELb1ELb0EEEJSI_NS5_IJNST_ISF_SC_EENST_ISH_SC_EEEEESJ_SK_SJ_SK_NS1F_6fusion15FusionCallbacksIS1J_NS1N_17LinearCombinationISJ_fSJ_fLNS_15FloatRoundStyleE2EEESI_S1M_JEEENS4_5SM1004TMEM4LOAD26SM100_TMEM_LOAD_16dp128b8xES11_S1B_NS4_17SM75_U32x4_LDSM_NENS4_14SM90_TMA_STOREES1B_NS4_17SM90_U32x4_STSM_NENS4_39AutoVectorizingCopyWithAssumedAlignmentILi128EEEEEEvvEEEEvNT_6ParamsE) ;  /* 0xffffff6804987950 */ /* 0x000fea0003c3ffff */
        .weak           $__internal_2_$__cuda_sm10x_tcgen05_guardrail_trap_unallocated_columns_being_dealloced
        .type           $__internal_2_$__cuda_sm10x_tcgen05_guardrail_trap_unallocated_columns_being_dealloced,@function
        .size           $__internal_2_$__cuda_sm10x_tcgen05_guardrail_trap_unallocated_columns_being_dealloced,(.L_x_180 - $__internal_2_$__cuda_sm10x_tcgen05_guardrail_trap_unallocated_columns_being_dealloced)
$__internal_2_$__cuda_sm10x_tcgen05_guardrail_trap_unallocated_columns_being_dealloced:
[----:B------:R-:W-:Y:S05]  /*95a0*/  BPT.TRAP 0x1 ;  /* 0x000000040000795c */ /* 0x000fea0000300000 */
[----:B------:R-:W-:-:S04]  /*95b0*/  HFMA2 R3, -RZ, RZ, 0, 0 ;  /* 0x00000000ff037431 */ /* 0x000fc800000001ff */
[----:B------:R-:W-:Y:S05]  /*95c0*/  RET.REL.NODEC R2 `(_ZN7cutlass13device_kernelINS_4gemm6kernel13GemmUniversalIN4cute5tupleIJiiiiEEENS1_10collective13CollectiveMmaINS1_35MainloopSm100TmaUmmaWarpSpecializedILi3ELi2ELi4ENS5_IJNS4_1CILi2EEENSA_ILi1EEESC_EEEEENS5_IJNSA_ILi64EEENSA_ILi128EEENSA_ILi32EEEEEENS_10tfloat32_tENS5_IJlSC_lEEESJ_SK_NS4_8TiledMMAINS4_8MMA_AtomIJNS4_17SM100_MMA_TF32_SSISJ_SJ_fLi64ELi128ELNS4_4UMMA5MajorE0ELSP_0ELNSO_7ScaleInE0ELSQ_0EEEEEENS4_6LayoutINS5_IJSC_SC_SC_EEENS5_IJNSA_ILi0EEESV_SV_EEEEENS5_IJNS4_10UnderscoreESY_SY_EEEEENS4_13SM90_TMA_LOADENS4_14ComposedLayoutINS4_7SwizzleILi3ELi4ELi3EEENS4_18smem_ptr_flag_bitsILi32EEENST_INS5_IJNSA_ILi8EEESH_EEENS5_IJSH_SC_EEEEEEEvNS4_8identityENS4_23SM90_TMA_LOAD_MULTICASTES1B_vS1C_EENS_8epilogue10collective18CollectiveEpilogueINS1F_23Sm100TmaWarpSpecializedILi4ELi2ELi16ELb1ELb0EEEJSI_NS5_IJNST_ISF_SC_EENST_ISH_SC_EEEEESJ_SK_SJ_SK_NS1F_6fusion15FusionCallbacksIS1J_NS1N_17LinearCombinationISJ_fSJ_fLNS_15FloatRoundStyleE2EEESI_S1M_JEEENS4_5SM1004TMEM4LOAD26SM100_TMEM_LOAD_16dp128b8xES11_S1B_NS4_17SM75_U32x4_LDSM_NENS4_14SM90_TMA_STOREES1B_NS4_17SM90_U32x4_STSM_NENS4_39AutoVectorizingCopyWithAssumedAlignmentILi128EEEEEEvvEEEEvNT_6ParamsE) ;  /* 0xffffff68028c7950 */ /* 0x000fea0003c3ffff */
.L_x_179:
[----:B------:R-:W-:-:S00]  /*95d0*/  BRA `(.L_x_179) ;  /* 0xfffffffc00fc7947 */ /* 0x000fc0000383ffff */
[----:B------:R-:W-:-:S00]  /*95e0*/  NOP ;  /* 0x0000000000007918 */ /* 0x000fc00000000000 */
        /* <DEDUP_REMOVED lines=9> */
.L_x_180:


//--------------------- .nv.global.init           --------------------------
	.section	.nv.global.init,"aw",@progbits
.nv.global.init:
	.type		$str$27,@object
	.size		$str$27,($str$28 - $str$27)
$str$27:
        /*0000*/ 	.byte	0x28, 0x61, 0x64, 0x64, 0x72, 0x65, 0x73, 0x73, 0x20, 0x26, 0x20, 0x6d, 0x61, 0x73, 0x6b, 0x29
        /*0010*/ 	.byte	0x20, 0x3d, 0x3d, 0x20, 0x30, 0x00
	.type		$str$28,@object
	.size		$str$28,($str$26 - $str$28)
$str$28:
        /*0016*/ 	.byte	0x2f, 0x74, 0x6d, 0x70, 0x2f, 0x63, 0x75, 0x74, 0x6c, 0x61, 0x73, 0x73, 0x5f, 0x73, 0x77, 0x65
        /*0026*/ 	.byte	0x65, 0x70, 0x5f, 0x73, 0x72, 0x63, 0x2f, 0x69, 0x6e, 0x63, 0x6c, 0x75, 0x64, 0x65, 0x2f, 0x63
        /*0036*/ 	.byte	0x75, 0x74, 0x65, 0x2f, 0x70, 0x6f, 0x69, 0x6e, 0x74, 0x65, 0x72, 0x5f, 0x66, 0x6c, 0x61, 0x67
        /*0046*/ 	.byte	0x67, 0x65, 0x64, 0x2e, 0x68, 0x70, 0x70, 0x00
	.type		$str$26,@object
	.size		$str$26,($str$25 - $str$26)
$str$26:
        /*004e*/ 	.byte	0x2f, 0x74, 0x6d, 0x70, 0x2f, 0x63, 0x75, 0x74, 0x6c, 0x61, 0x73, 0x73, 0x5f, 0x73, 0x77, 0x65
        /*005e*/ 	.byte	0x65, 0x70, 0x5f, 0x73, 0x72, 0x63, 0x2f, 0x69, 0x6e, 0x63, 0x6c, 0x75, 0x64, 0x65, 0x2f, 0x63
        /*006e*/ 	.byte	0x75, 0x74, 0x65, 0x2f, 0x61, 0x74, 0x6f, 0x6d, 0x2f, 0x63, 0x6f, 0x70, 0x79, 0x5f, 0x74, 0x72
        /*007e*/ 	.byte	0x61, 0x69, 0x74, 0x73, 0x5f, 0x73, 0x6d, 0x31, 0x30, 0x30, 0x2e, 0x68, 0x70, 0x70, 0x00
	.type		$str$25,@object
	.size		$str$25,(__unnamed_1 - $str$25)
$str$25:
        /*008d*/ 	.byte	0x28, 0x28, 0x75, 0x69, 0x6e, 0x74, 0x33, 0x32, 0x5f, 0x74, 0x28, 0x74, 0x68, 0x72, 0x65, 0x61
        /*009d*/ 	.byte	0x64, 0x49, 0x64, 0x78, 0x2e, 0x78, 0x29, 0x20, 0x2f, 0x20, 0x33, 0x32, 0x29, 0x20, 0x25, 0x20
        /*00ad*/ 	.byte	0x34, 0x29, 0x20, 0x3d, 0x3d, 0x20, 0x28, 0x28, 0x28, 0x74, 0x6d, 0x65, 0x6d, 0x5f, 0x61, 0x64
        /*00bd*/ 	.byte	0x64, 0x72, 0x20, 0x3e, 0x3e, 0x20, 0x31, 0x36, 0x29, 0x20, 0x2f, 0x20, 0x33, 0x32, 0x29, 0x20
        /*00cd*/ 	.byte	0x25, 0x20, 0x34, 0x29, 0x00
	.type		__unnamed_1,@object
	.size		__unnamed_1,(__unnamed_2 - __unnamed_1)
__unnamed_1:
        /*00d2*/ 	.byte	0x61, 0x75, 0x74, 0x6f, 0x20, 0x63, 0x75, 0x74, 0x65, 0x3a, 0x3a, 0x61, 0x73, 0x5f, 0x70, 0x6f
        /* <DEDUP_REMOVED lines=24> */
        /*0262*/ 	.byte	0x30, 0x34, 0x38, 0x3e, 0x3e, 0x3e, 0x3e, 0x5d, 0x00
	.type		__unnamed_2,@object
	.size		__unnamed_2,(.L_2 - __unnamed_2)
__unnamed_2:
        /* <DEDUP_REMOVED lines=45> */
        /*053b*/ 	.byte	0x3e, 0x3e, 0x3e, 0x5d, 0x00
.L_2:


//--------------------- .nv.shared._ZN7cutlass13device_kernelINS_4gemm6kernel13GemmUniversalIN4cute5tupleIJiiiiEEENS1_10collective13CollectiveMmaINS1_35MainloopSm100TmaUmmaWarpSpecializedILi3ELi2ELi4ENS5_IJNS4_1CILi2EEENSA_ILi1EEESC_EEEEENS5_IJNSA_ILi64EEENSA_ILi128EEENSA_ILi32EEEEEENS_10tfloat32_tENS5_IJlSC_lEEESJ_SK_NS4_8TiledMMAINS4_8MMA_AtomIJNS4_17SM100_MMA_TF32_SSISJ_SJ_fLi64ELi128ELNS4_4UMMA5MajorE0ELSP_0ELNSO_7ScaleInE0ELSQ_0EEEEEENS4_6LayoutINS5_IJSC_SC_SC_EEENS5_IJNSA_ILi0EEESV_SV_EEEEENS5_IJNS4_10UnderscoreESY_SY_EEEEENS4_13SM90_TMA_LOADENS4_14ComposedLayoutINS4_7SwizzleILi3ELi4ELi3EEENS4_18smem_ptr_flag_bitsILi32EEENST_INS5_IJNSA_ILi8EEESH_EEENS5_IJSH_SC_EEEEEEEvNS4_8identityENS4_23SM90_TMA_LOAD_MULTICASTES1B_vS1C_EENS_8epilogue10collective18CollectiveEpilogueINS1F_23Sm100TmaWarpSpecializedILi4ELi2ELi16ELb1ELb0EEEJSI_NS5_IJNST_ISF_SC_EENST_ISH_SC_EEEEESJ_SK_SJ_SK_NS1F_6fusion15FusionCallbacksIS1J_NS1N_17LinearCombinationISJ_fSJ_fLNS_15FloatRoundStyleE2EEESI_S1M_JEEENS4_5SM1004TMEM4LOAD26SM100_TMEM_LOAD_16dp128b8xES11_S1B_NS4_17SM75_U32x4_LDSM_NENS4_14SM90_TMA_STOREES1B_NS4_17SM90_U32x4_STSM_NENS4_39AutoVectorizingCopyWithAssumedAlignmentILi128EEEEEEvvEEEEvNT_6ParamsE --------------------------
	.section	.nv.shared._ZN7cutlass13device_kernelINS_4gemm6kernel13GemmUniversalIN4cute5tupleIJiiiiEEENS1_10collective13CollectiveMmaINS1_35MainloopSm100TmaUmmaWarpSpecializedILi3ELi2ELi4ENS5_IJNS4_1CILi2EEENSA_ILi1EEESC_EEEEENS5_IJNSA_ILi64EEENSA_ILi128EEENSA_ILi32EEEEEENS_10tfloat32_tENS5_IJlSC_lEEESJ_SK_NS4_8TiledMMAINS4_8MMA_AtomIJNS4_17SM100_MMA_TF32_SSISJ_SJ_fLi64ELi128ELNS4_4UMMA5MajorE0ELSP_0ELNSO_7ScaleInE0ELSQ_0EEEEEENS4_6LayoutINS5_IJSC_SC_SC_EEENS5_IJNSA_ILi0EEESV_SV_EEEEENS5_IJNS4_10UnderscoreESY_SY_EEEEENS4_13SM90_TMA_LOADENS4_14ComposedLayoutINS4_7SwizzleILi3ELi4ELi3EEENS4_18smem_ptr_flag_bitsILi32EEENST_INS5_IJNSA_ILi8EEESH_EEENS5_IJSH_SC_EEEEEEEvNS4_8identityENS4_23SM90_TMA_LOAD_MULTICASTES1B_vS1C_EENS_8epilogue10collective18CollectiveEpilogueINS1F_23Sm100TmaWarpSpecializedILi4ELi2ELi16ELb1ELb0EEEJSI_NS5_IJNST_ISF_SC_EENST_ISH_SC_EEEEESJ_SK_SJ_SK_NS1F_6fusion15FusionCallbacksIS1J_NS1N_17LinearCombinationISJ_fSJ_fLNS_15FloatRoundStyleE2EEESI_S1M_JEEENS4_5SM1004TMEM4LOAD26SM100_TMEM_LOAD_16dp128b8xES11_S1B_NS4_17SM75_U32x4_LDSM_NENS4_14SM90_TMA_STOREES1B_NS4_17SM90_U32x4_STSM_NENS4_39AutoVectorizingCopyWithAssumedAlignmentILi128EEEEEEvvEEEEvNT_6ParamsE,"aw",@nobits
	.sectionflags	@""
	.align	16
	.zero		1024


//--------------------- .nv.shared.reserved.0     --------------------------
	.section	.nv.shared.reserved.0,"aw",@nobits
	.weak		__nv_reservedSMEM_offset_0_alias
	.size		__nv_reservedSMEM_offset_0_alias, 0, 64
	.other		__nv_reservedSMEM_offset_0_alias,@"STO_CUDA_RESERVED_SHARED STV_DEFAULT"
__nv_reservedSMEM_offset_0_alias:
	.zero		0
.nv.shared.reserved.0:
	.zero		64
	.weak		__nv_reservedSMEM_tcgen05_partition
	.type		__nv_reservedSMEM_tcgen05_partition,@object
	.size		__nv_reservedSMEM_tcgen05_partition,(.L_0 - __nv_reservedSMEM_tcgen05_partition)
__nv_reservedSMEM_tcgen05_partition:
	.zero		32
.L_0:


//--------------------- .nv.global                --------------------------
	.section	.nv.global,"aw",@nobits
.nv.global:
	.type		_ZN40_INTERNAL_47ff8777_4_k_cu_4594c8c3_102604cute1_E,@object
	.size		_ZN40_INTERNAL_47ff8777_4_k_cu_4594c8c3_102604cute1_E,(_ZN40_INTERNAL_47ff8777_4_k_cu_4594c8c3_102604cuda3std3__45__cpo6cbeginE - _ZN40_INTERNAL_47ff8777_4_k_cu_4594c8c3_102604cute1_E)
_ZN40_INTERNAL_47ff8777_4_k_cu_4594c8c3_102604cute1_E:
	.zero		1
	.type		_ZN40_INTERNAL_47ff8777_4_k_cu_4594c8c3_102604cuda3std3__45__cpo6cbeginE,@object
	.size		_ZN40_INTERNAL_47ff8777_4_k_cu_4594c8c3_102604cuda3std3__45__cpo6cbeginE,(_ZN40_INTERNAL_47ff8777_4_k_cu_4594c8c3_102604cuda3std3__48in_placeE - _ZN40_INTERNAL_47ff8777_4_k_cu_4594c8c3_102604cuda3std3__45__cpo6cbeginE)
_ZN40_INTERNAL_47ff8777_4_k_cu_4594c8c3_102604cuda3std3__45__cpo6cbeginE:
	.zero		1
	.type		_ZN40_INTERNAL_47ff8777_4_k_cu_4594c8c3_102604cuda3std3__48in_placeE,@object
	.size		_ZN40_INTERNAL_47ff8777_4_k_cu_4594c8c3_102604cuda3std3__48in_placeE,(_ZN40_INTERNAL_47ff8777_4_k_cu_4594c8c3_102604cuda3std6ranges3__45__cpo9iter_moveE - _ZN40_INTERNAL_47ff8777_4_k_cu_4594c8c3_102604cuda3std3__48in_placeE)
_ZN40_INTERNAL_47ff8777_4_k_cu_4594c8c3_102604cuda3std3__48in_placeE:
	.zero		1
	.type		_ZN40_INTERNAL_47ff8777_4_k_cu_4594c8c3_102604cuda3std6ranges3__45__cpo9iter_moveE,@object
	.size		_ZN40_INTERNAL_47ff8777_4_k_cu_4594c8c3_102604cuda3std6ranges3__45__cpo9iter_moveE,(_ZN40_INTERNAL_47ff8777_4_k_cu_4594c8c3_102604cuda3std3__45__cpo5beginE - _ZN40_INTERNAL_47ff8777_4_k_cu_4594c8c3_102604cuda3std6ranges3__45__cpo9iter_moveE)
_ZN40_INTERNAL_47ff8777_4_k_cu_4594c8c3_102604cuda3std6ranges3__45__cpo9iter_moveE:
	.zero		1
	.type		_ZN40_INTERNAL_47ff8777_4_k_cu_4594c8c3_102604cuda3std3__45__cpo5beginE,@object
	.size		_ZN40_INTERNAL_47ff8777_4_k_cu_4594c8c3_102604cuda3std3__45__cpo5beginE,(_ZN40_INTERNAL_47ff8777_4_k_cu_4594c8c3_102604cuda3std3__442_GLOBAL__N__47ff8777_4_k_cu_4594c8c3_102606ignoreE - _ZN40_INTERNAL_47ff8777_4_k_cu_4594c8c3_102604cuda3std3__45__cpo5beginE)
_ZN40_INTERNAL_47ff8777_4_k_cu_4594c8c3_102604cuda3std3__45__cpo5beginE:
	.zero		1
	.type		_ZN40_INTERNAL_47ff8777_4_k_cu_4594c8c3_102604cuda3std3__442_GLOBAL__N__47ff8777_4_k_cu_4594c8c3_102606ignoreE,@object
	.size		_ZN40_INTERNAL_47ff8777_4_k_cu_4594c8c3_102604cuda3std3__442_GLOBAL__N__47ff8777_4_k_cu_4594c8c3_102606ignoreE,(_ZN40_INTERNAL_47ff8777_4_k_cu_4594c8c3_102604cute7productE - _ZN40_INTERNAL_47ff8777_4_k_cu_4594c8c3_102604cuda3std3__442_GLOBAL__N__47ff8777_4_k_cu_4594c8c3_102606ignoreE)
_ZN40_INTERNAL_47ff8777_4_k_cu_4594c8c3_102604cuda3std3__442_GLOBAL__N__47ff8777_4_k_cu_4594c8c3_102606ignoreE:
	.zero		1
	.type		_ZN40_INTERNAL_47ff8777_4_k_cu_4594c8c3_102604cute7productE,@object
	.size		_ZN40_INTERNAL_47ff8777_4_k_cu_4594c8c3_102604cute7productE,(_ZN40_INTERNAL_47ff8777_4_k_cu_4594c8c3_102604cuda3std3__45__cpo3endE - _ZN40_INTERNAL_47ff8777_4_k_cu_4594c8c3_102604cute7productE)
_ZN40_INTERNAL_47ff8777_4_k_cu_4594c8c3_102604cute7productE:
	.zero		1
	.type		_ZN40_INTERNAL_47ff8777_4_k_cu_4594c8c3_102604cuda3std3__45__cpo3endE,@object
	.size		_ZN40_INTERNAL_47ff8777_4_k_cu_4594c8c3_102604cuda3std3__45__cpo3endE,(_ZN40_INTERNAL_47ff8777_4_k_cu_4594c8c3_102604cuda3std3__419piecewise_constructE - _ZN40_INTERNAL_47ff8777_4_k_cu_4594c8c3_102604cuda3std3__45__cpo3endE)
_ZN40_INTERNAL_47ff8777_4_k_cu_4594c8c3_102604cuda3std3__45__cpo3endE:
	.zero		1
	.type		_ZN40_INTERNAL_47ff8777_4_k_cu_4594c8c3_102604cuda3std3__419piecewise_constructE,@object
	.size		_ZN40_INTERNAL_47ff8777_4_k_cu_4594c8c3_102604cuda3std3__419piecewise_constructE,(_ZN40_INTERNAL_47ff8777_4_k_cu_4594c8c3_102604cuda3std3__45__cpo4cendE - _ZN40_INTERNAL_47ff8777_4_k_cu_4594c8c3_102604cuda3std3__419piecewise_constructE)
_ZN40_INTERNAL_47ff8777_4_k_cu_4594c8c3_102604cuda3std3__419piecewise_constructE:
	.zero		1
	.type		_ZN40_INTERNAL_47ff8777_4_k_cu_4594c8c3_102604cuda3std3__45__cpo4cendE,@object
	.size		_ZN40_INTERNAL_47ff8777_4_k_cu_4594c8c3_102604cuda3std3__45__cpo4cendE,(_ZN40_INTERNAL_47ff8777_4_k_cu_4594c8c3_102604cuda3std6ranges3__45__cpo4swapE - _ZN40_INTERNAL_47ff8777_4_k_cu_4594c8c3_102604cuda3std3__45__cpo4cendE)
_ZN40_INTERNAL_47ff8777_4_k_cu_4594c8c3_102604cuda3std3__45__cpo4cendE:
	.zero		1
	.type		_ZN40_INTERNAL_47ff8777_4_k_cu_4594c8c3_102604cuda3std6ranges3__45__cpo4swapE,@object
	.size		_ZN40_INTERNAL_47ff8777_4_k_cu_4594c8c3_102604cuda3std6ranges3__45__cpo4swapE,(.L_10 - _ZN40_INTERNAL_47ff8777_4_k_cu_4594c8c3_102604cuda3std6ranges3__45__cpo4swapE)
_ZN40_INTERNAL_47ff8777_4_k_cu_4594c8c3_102604cuda3std6ranges3__45__cpo4swapE:
	.zero		1
.L_10:


//--------------------- .nv.constant0._ZN7cutlass13device_kernelINS_4gemm6kernel13GemmUniversalIN4cute5tupleIJiiiiEEENS1_10collective13CollectiveMmaINS1_35MainloopSm100TmaUmmaWarpSpecializedILi3ELi2ELi4ENS5_IJNS4_1CILi2EEENSA_ILi1EEESC_EEEEENS5_IJNSA_ILi64EEENSA_ILi128EEENSA_ILi32EEEEEENS_10tfloat32_tENS5_IJlSC_lEEESJ_SK_NS4_8TiledMMAINS4_8MMA_AtomIJNS4_17SM100_MMA_TF32_SSISJ_SJ_fLi64ELi128ELNS4_4UMMA5MajorE0ELSP_0ELNSO_7ScaleInE0ELSQ_0EEEEEENS4_6LayoutINS5_IJSC_SC_SC_EEENS5_IJNSA_ILi0EEESV_SV_EEEEENS5_IJNS4_10UnderscoreESY_SY_EEEEENS4_13SM90_TMA_LOADENS4_14ComposedLayoutINS4_7SwizzleILi3ELi4ELi3EEENS4_18smem_ptr_flag_bitsILi32EEENST_INS5_IJNSA_ILi8EEESH_EEENS5_IJSH_SC_EEEEEEEvNS4_8identityENS4_23SM90_TMA_LOAD_MULTICASTES1B_vS1C_EENS_8epilogue10collective18CollectiveEpilogueINS1F_23Sm100TmaWarpSpecializedILi4ELi2ELi16ELb1ELb0EEEJSI_NS5_IJNST_ISF_SC_EENST_ISH_SC_EEEEESJ_SK_SJ_SK_NS1F_6fusion15FusionCallbacksIS1J_NS1N_17LinearCombinationISJ_fSJ_fLNS_15FloatRoundStyleE2EEESI_S1M_JEEENS4_5SM1004TMEM4LOAD26SM100_TMEM_LOAD_16dp128b8xES11_S1B_NS4_17SM75_U32x4_LDSM_NENS4_14SM90_TMA_STOREES1B_NS4_17SM90_U32x4_STSM_NENS4_39AutoVectorizingCopyWithAssumedAlignmentILi128EEEEEEvvEEEEvNT_6ParamsE --------------------------
	.section	.nv.constant0._ZN7cutlass13device_kernelINS_4gemm6kernel13GemmUniversalIN4cute5tupleIJiiiiEEENS1_10collective13CollectiveMmaINS1_35MainloopSm100TmaUmmaWarpSpecializedILi3ELi2ELi4ENS5_IJNS4_1CILi2EEENSA_ILi1EEESC_EEEEENS5_IJNSA_ILi64EEENSA_ILi128EEENSA_ILi32EEEEEENS_10tfloat32_tENS5_IJlSC_lEEESJ_SK_NS4_8TiledMMAINS4_8MMA_AtomIJNS4_17SM100_MMA_TF32_SSISJ_SJ_fLi64ELi128ELNS4_4UMMA5MajorE0ELSP_0ELNSO_7ScaleInE0ELSQ_0EEEEEENS4_6LayoutINS5_IJSC_SC_SC_EEENS5_IJNSA_ILi0EEESV_SV_EEEEENS5_IJNS4_10UnderscoreESY_SY_EEEEENS4_13SM90_TMA_LOADENS4_14ComposedLayoutINS4_7SwizzleILi3ELi4ELi3EEENS4_18smem_ptr_flag_bitsILi32EEENST_INS5_IJNSA_ILi8EEESH_EEENS5_IJSH_SC_EEEEEEEvNS4_8identityENS4_23SM90_TMA_LOAD_MULTICASTES1B_vS1C_EENS_8epilogue10collective18CollectiveEpilogueINS1F_23Sm100TmaWarpSpecializedILi4ELi2ELi16ELb1ELb0EEEJSI_NS5_IJNST_ISF_SC_EENST_ISH_SC_EEEEESJ_SK_SJ_SK_NS1F_6fusion15FusionCallbacksIS1J_NS1N_17LinearCombinationISJ_fSJ_fLNS_15FloatRoundStyleE2EEESI_S1M_JEEENS4_5SM1004TMEM4LOAD26SM100_TMEM_LOAD_16dp128b8xES11_S1B_NS4_17SM75_U32x4_LDSM_NENS4_14SM90_TMA_STOREES1B_NS4_17SM90_U32x4_STSM_NENS4_39AutoVectorizingCopyWithAssumedAlignmentILi128EEEEEEvvEEEEvNT_6ParamsE,"a",@progbits
	.sectionflags	@""
	.align	4
.nv.constant0._ZN7cutlass13device_kernelINS_4gemm6kernel13GemmUniversalIN4cute5tupleIJiiiiEEENS1_10collective13CollectiveMmaINS1_35MainloopSm100TmaUmmaWarpSpecializedILi3ELi2ELi4ENS5_IJNS4_1CILi2EEENSA_ILi1EEESC_EEEEENS5_IJNSA_ILi64EEENSA_ILi128EEENSA_ILi32EEEEEENS_10tfloat32_tENS5_IJlSC_lEEESJ_SK_NS4_8TiledMMAINS4_8MMA_AtomIJNS4_17SM100_MMA_TF32_SSISJ_SJ_fLi64ELi128ELNS4_4UMMA5MajorE0ELSP_0ELNSO_7ScaleInE0ELSQ_0EEEEEENS4_6LayoutINS5_IJSC_SC_SC_EEENS5_IJNSA_ILi0EEESV_SV_EEEEENS5_IJNS4_10UnderscoreESY_SY_EEEEENS4_13SM90_TMA_LOADENS4_14ComposedLayoutINS4_7SwizzleILi3ELi4ELi3EEENS4_18smem_ptr_flag_bitsILi32EEENST_INS5_IJNSA_ILi8EEESH_EEENS5_IJSH_SC_EEEEEEEvNS4_8identityENS4_23SM90_TMA_LOAD_MULTICASTES1B_vS1C_EENS_8epilogue10collective18CollectiveEpilogueINS1F_23Sm100TmaWarpSpecializedILi4ELi2ELi16ELb1ELb0EEEJSI_NS5_IJNST_ISF_SC_EENST_ISH_SC_EEEEESJ_SK_SJ_SK_NS1F_6fusion15FusionCallbacksIS1J_NS1N_17LinearCombinationISJ_fSJ_fLNS_15FloatRoundStyleE2EEESI_S1M_JEEENS4_5SM1004TMEM4LOAD26SM100_TMEM_LOAD_16dp128b8xES11_S1B_NS4_17SM75_U32x4_LDSM_NENS4_14SM90_TMA_STOREES1B_NS4_17SM90_U32x4_STSM_NENS4_39AutoVectorizingCopyWithAssumedAlignmentILi128EEEEEEvvEEEEvNT_6ParamsE:
	.zero		2944


//--------------------- SYMBOLS --------------------------

	.type		.nv.reservedSmem.offset0,@object
	.size		.nv.reservedSmem.offset0,0x4
	.type		.nv.reservedSmem.cap,@object
	.size		.nv.reservedSmem.cap,0x4
	.type		__assertfail,@function
